	.target	sm_120a

	.elftype	@"ET_EXEC"


//--------------------- .note.nv.tkinfo           --------------------------
	.section	.note.nv.tkinfo,"",@"SHT_NOTE"
	.sectionflags	@"SHF_NOTE_NV_TKINFO"
	.tkinfo
        /*0018*/ 	.word	0x00000080
        /*0030*/ 	.string	""
        /*0030*/ 	.string	"ptxas"
        /*0030*/ 	.string	"Cuda compilation tools, release 12.8, V12.8.93"
        /*0030*/ 	.string	"Build cuda_12.8.r12.8/compiler.35583870_0"
        /*0030*/ 	.string	"-v  -lineinfo  -arch sm_120a "



//--------------------- .note.nv.cuver            --------------------------
	.section	.note.nv.cuver,"",@"SHT_NOTE"
	.sectionflags	@"SHF_NOTE_NV_CUVER"
        /*0018*/ 	.short	0x0001
        /*001a*/ 	.short	0x0078
        /*001c*/ 	.short	0x0001
        /*001e*/ 	.short	0x0000
        /*0020*/ 	.short	0x0001
        /*0022*/ 	.short	0x0000


//--------------------- .nv.info                  --------------------------
	.section	.nv.info,"",@"SHT_CUDA_INFO"
	.align	4


	//----- nvinfo : EIATTR_REGCOUNT
	.align		4
        /*0000*/ 	.byte	0x04, 0x2f
        /*0002*/ 	.short	(.L_2 - .L_1)
	.align		4
.L_1:
        /*0004*/ 	.word	index@(triton_red_fused__scaled_mm__to_copy_add_addcmul_native_layer_norm_ones_6)
        /*0008*/ 	.word	0x00000028


	//----- nvinfo : EIATTR_FRAME_SIZE
	.align		4
.L_2:
        /*000c*/ 	.byte	0x04, 0x11
        /*000e*/ 	.short	(.L_4 - .L_3)
	.align		4
.L_3:
        /*0010*/ 	.word	index@(triton_red_fused__scaled_mm__to_copy_add_addcmul_native_layer_norm_ones_6)
        /*0014*/ 	.word	0x00000000


	//----- nvinfo : EIATTR_MIN_STACK_SIZE
	.align		4
.L_4:
        /*0018*/ 	.byte	0x04, 0x12
        /*001a*/ 	.short	(.L_6 - .L_5)
	.align		4
.L_5:
        /*001c*/ 	.word	index@(triton_red_fused__scaled_mm__to_copy_add_addcmul_native_layer_norm_ones_6)
        /*0020*/ 	.word	0x00000000
.L_6:


//--------------------- .nv.info.triton_red_fused__scaled_mm__to_copy_add_addcmul_native_layer_norm_ones_6 --------------------------
	.section	.nv.info.triton_red_fused__scaled_mm__to_copy_add_addcmul_native_layer_norm_ones_6,"",@"SHT_CUDA_INFO"
	.sectionflags	@""
	.align	4


	//----- nvinfo : EIATTR_CUDA_API_VERSION
	.align		4
        /*0000*/ 	.byte	0x04, 0x37
        /*0002*/ 	.short	(.L_8 - .L_7)
.L_7:
        /*0004*/ 	.word	0x00000080


	//----- nvinfo : EIATTR_KPARAM_INFO
	.align		4
.L_8:
        /*0008*/ 	.byte	0x04, 0x17
        /*000a*/ 	.short	(.L_10 - .L_9)
.L_9:
        /*000c*/ 	.word	0x00000000
        /*0010*/ 	.short	0x0009
        /*0012*/ 	.short	0x0040
        /*0014*/ 	.byte	0x00, 0xf4, 0x21, 0x00


	//----- nvinfo : EIATTR_KPARAM_INFO
	.align		4
.L_10:
        /*0018*/ 	.byte	0x04, 0x17
        /*001a*/ 	.short	(.L_12 - .L_11)
.L_11:
        /*001c*/ 	.word	0x00000000
        /*0020*/ 	.short	0x0008
        /*0022*/ 	.short	0x003c
        /*0024*/ 	.byte	0x00, 0xf0, 0x11, 0x00


	//----- nvinfo : EIATTR_KPARAM_INFO
	.align		4
.L_12:
        /*0028*/ 	.byte	0x04, 0x17
        /*002a*/ 	.short	(.L_14 - .L_13)
.L_13:
        /*002c*/ 	.word	0x00000000
        /*0030*/ 	.short	0x0007
        /*0032*/ 	.short	0x0038
        /*0034*/ 	.byte	0x00, 0xf0, 0x11, 0x00


	//----- nvinfo : EIATTR_KPARAM_INFO
	.align		4
.L_14:
        /*0038*/ 	.byte	0x04, 0x17
        /*003a*/ 	.short	(.L_16 - .L_15)
.L_15:
        /*003c*/ 	.word	0x00000000
        /*0040*/ 	.short	0x0006
        /*0042*/ 	.short	0x0030
        /*0044*/ 	.byte	0x00, 0xf4, 0x21, 0x00


	//----- nvinfo : EIATTR_KPARAM_INFO
	.align		4
.L_16:
        /*0048*/ 	.byte	0x04, 0x17
        /*004a*/ 	.short	(.L_18 - .L_17)
.L_17:
        /*004c*/ 	.word	0x00000000
        /*0050*/ 	.short	0x0005
        /*0052*/ 	.short	0x0028
        /*0054*/ 	.byte	0x00, 0xf4, 0x21, 0x00


	//----- nvinfo : EIATTR_KPARAM_INFO
	.align		4
.L_18:
        /*0058*/ 	.byte	0x04, 0x17
        /*005a*/ 	.short	(.L_20 - .L_19)
.L_19:
        /*005c*/ 	.word	0x00000000
        /*0060*/ 	.short	0x0004
        /*0062*/ 	.short	0x0020
        /*0064*/ 	.byte	0x00, 0xf4, 0x21, 0x00


	//----- nvinfo : EIATTR_KPARAM_INFO
	.align		4
.L_20:
        /*0068*/ 	.byte	0x04, 0x17
        /*006a*/ 	.short	(.L_22 - .L_21)
.L_21:
        /*006c*/ 	.word	0x00000000
        /*0070*/ 	.short	0x0003
        /*0072*/ 	.short	0x0018
        /*0074*/ 	.byte	0x00, 0xf4, 0x21, 0x00


	//----- nvinfo : EIATTR_KPARAM_INFO
	.align		4
.L_22:
        /*0078*/ 	.byte	0x04, 0x17
        /*007a*/ 	.short	(.L_24 - .L_23)
.L_23:
        /*007c*/ 	.word	0x00000000
        /*0080*/ 	.short	0x0002
        /*0082*/ 	.short	0x0010
        /*0084*/ 	.byte	0x00, 0xf4, 0x21, 0x00


	//----- nvinfo : EIATTR_KPARAM_INFO
	.align		4
.L_24:
        /*0088*/ 	.byte	0x04, 0x17
        /*008a*/ 	.short	(.L_26 - .L_25)
.L_25:
        /*008c*/ 	.word	0x00000000
        /*0090*/ 	.short	0x0001
        /*0092*/ 	.short	0x0008
        /*0094*/ 	.byte	0x00, 0xf4, 0x21, 0x00


	//----- nvinfo : EIATTR_KPARAM_INFO
	.align		4
.L_26:
        /*0098*/ 	.byte	0x04, 0x17
        /*009a*/ 	.short	(.L_28 - .L_27)
.L_27:
        /*009c*/ 	.word	0x00000000
        /*00a0*/ 	.short	0x0000
        /*00a2*/ 	.short	0x0000
        /*00a4*/ 	.byte	0x00, 0xf4, 0x21, 0x00


	//----- nvinfo : EIATTR_SPARSE_MMA_MASK
	.align		4
.L_28:
        /*00a8*/ 	.byte	0x03, 0x50
        /*00aa*/ 	.short	0x0000


	//----- nvinfo : EIATTR_MAXREG_COUNT
	.align		4
        /*00ac*/ 	.byte	0x03, 0x1b
        /*00ae*/ 	.short	0x00ff


	//----- nvinfo : EIATTR_NUM_BARRIERS
	.align		4
        /*00b0*/ 	.byte	0x02, 0x4c
        /*00b2*/ 	.byte	0x01
	.zero		1


	//----- nvinfo : EIATTR_COOP_GROUP_MASK_REGIDS
	.align		4
        /*00b4*/ 	.byte	0x04, 0x29
        /*00b6*/ 	.short	(.L_30 - .L_29)


	//   ....[0]....
.L_29:
        /*00b8*/ 	.word	0xffffffff


	//   ....[1]....
        /*00bc*/ 	.word	0xffffffff


	//   ....[2]....
        /*00c0*/ 	.word	0xffffffff


	//   ....[3]....
        /*00c4*/ 	.word	0xffffffff


	//   ....[4]....
        /*00c8*/ 	.word	0xffffffff


	//   ....[5]....
        /*00cc*/ 	.word	0xffffffff


	//   ....[6]....
        /*00d0*/ 	.word	0xffffffff


	//   ....[7]....
        /*00d4*/ 	.word	0xffffffff


	//   ....[8]....
        /*00d8*/ 	.word	0xffffffff


	//   ....[9]....
        /*00dc*/ 	.word	0xffffffff


	//   ....[10]....
        /*00e0*/ 	.word	0xffffffff


	//   ....[11]....
        /*00e4*/ 	.word	0xffffffff


	//   ....[12]....
        /*00e8*/ 	.word	0xffffffff


	//   ....[13]....
        /*00ec*/ 	.word	0xffffffff


	//   ....[14]....
        /*00f0*/ 	.word	0xffffffff


	//   ....[15]....
        /*00f4*/ 	.word	0xffffffff


	//   ....[16]....
        /*00f8*/ 	.word	0xffffffff


	//   ....[17]....
        /*00fc*/ 	.word	0xffffffff


	//   ....[18]....
        /*0100*/ 	.word	0xffffffff


	//----- nvinfo : EIATTR_COOP_GROUP_INSTR_OFFSETS
	.align		4
.L_30:
        /*0104*/ 	.byte	0x04, 0x28
        /*0106*/ 	.short	(.L_32 - .L_31)


	//   ....[0]....
.L_31:
        /*0108*/ 	.word	0x000012b0


	//   ....[1]....
        /*010c*/ 	.word	0x000012f0


	//   ....[2]....
        /*0110*/ 	.word	0x00001340


	//   ....[3]....
        /*0114*/ 	.word	0x00001370


	//   ....[4]....
        /*0118*/ 	.word	0x000013c0


	//   ....[5]....
        /*011c*/ 	.word	0x000013f0


	//   ....[6]....
        /*0120*/ 	.word	0x00001450


	//   ....[7]....
        /*0124*/ 	.word	0x00001470


	//   ....[8]....
        /*0128*/ 	.word	0x000014d0


	//   ....[9]....
        /*012c*/ 	.word	0x000014f0


	//   ....[10]....
        /*0130*/ 	.word	0x00001640


	//   ....[11]....
        /*0134*/ 	.word	0x00001660


	//   ....[12]....
        /*0138*/ 	.word	0x00001670


	//   ....[13]....
        /*013c*/ 	.word	0x000016c0


	//   ....[14]....
        /*0140*/ 	.word	0x00001790


	//   ....[15]....
        /*0144*/ 	.word	0x00001850


	//   ....[16]....
        /*0148*/ 	.word	0x00001880


	//   ....[17]....
        /*014c*/ 	.word	0x000019a0


	//   ....[18]....
        /*0150*/ 	.word	0x000019d0


	//----- nvinfo : EIATTR_VRC_CTA_INIT_COUNT
	.align		4
.L_32:
        /*0154*/ 	.byte	0x02, 0x4a
	.zero		1
	.zero		1


	//----- nvinfo : EIATTR_EXIT_INSTR_OFFSETS
	.align		4
        /*0158*/ 	.byte	0x04, 0x1c
        /*015a*/ 	.short	(.L_34 - .L_33)


	//   ....[0]....
.L_33:
        /*015c*/ 	.word	0x00003b30


	//----- nvinfo : EIATTR_REQNTID
	.align		4
.L_34:
        /*0160*/ 	.byte	0x04, 0x10
        /*0162*/ 	.short	(.L_36 - .L_35)
.L_35:
        /*0164*/ 	.word	0x00000100
        /*0168*/ 	.word	0x00000001
        /*016c*/ 	.word	0x00000001


	//----- nvinfo : EIATTR_CRS_STACK_SIZE
	.align		4
.L_36:
        /*0170*/ 	.byte	0x04, 0x1e
        /*0172*/ 	.short	(.L_38 - .L_37)
.L_37:
        /*0174*/ 	.word	0x00000000


	//----- nvinfo : EIATTR_CBANK_PARAM_SIZE
	.align		4
.L_38:
        /*0178*/ 	.byte	0x03, 0x19
        /*017a*/ 	.short	0x0048


	//----- nvinfo : EIATTR_PARAM_CBANK
	.align		4
        /*017c*/ 	.byte	0x04, 0x0a
        /*017e*/ 	.short	(.L_40 - .L_39)
	.align		4
.L_39:
        /*0180*/ 	.word	index@(.nv.constant0.triton_red_fused__scaled_mm__to_copy_add_addcmul_native_layer_norm_ones_6)
        /*0184*/ 	.short	0x0380
        /*0186*/ 	.short	0x0048


	//----- nvinfo : EIATTR_SW_WAR
	.align		4
.L_40:
        /*0188*/ 	.byte	0x04, 0x36
        /*018a*/ 	.short	(.L_42 - .L_41)
.L_41:
        /*018c*/ 	.word	0x00000000
.L_42:


//--------------------- .nv.compat                --------------------------
	.section	.nv.compat,"",@"SHT_CUDA_COMPAT_INFO"
	.align	4
        /*0000*/ 	.byte	0x02, 0x02, 0x02, 0x00, 0x02, 0x05, 0x05, 0x00, 0x02, 0x03, 0x00, 0x00, 0x02, 0x06, 0x01, 0x00


//--------------------- .nv.callgraph             --------------------------
	.section	.nv.callgraph,"",@"SHT_CUDA_CALLGRAPH"
	.align	4
	.sectionentsize	8
	.align		4
        /*0000*/ 	.word	0x00000000
	.align		4
        /*0004*/ 	.word	0xffffffff
	.align		4
        /*0008*/ 	.word	0x00000000
	.align		4
        /*000c*/ 	.word	0xfffffffe
	.align		4
        /*0010*/ 	.word	0x00000000
	.align		4
        /*0014*/ 	.word	0xfffffffd
	.align		4
        /*0018*/ 	.word	0x00000000
	.align		4
        /*001c*/ 	.word	0xfffffffc


//--------------------- .nv.constant4             --------------------------
	.section	.nv.constant4,"a",@progbits
	.align	8
	.align		8
.nv.constant4:
        /*0000*/ 	.dword	_$_str


//--------------------- .text.triton_red_fused__scaled_mm__to_copy_add_addcmul_native_layer_norm_ones_6 --------------------------
	.section	.text.triton_red_fused__scaled_mm__to_copy_add_addcmul_native_layer_norm_ones_6,"ax",@progbits
	.align	128
        .global         triton_red_fused__scaled_mm__to_copy_add_addcmul_native_layer_norm_ones_6
        .type           triton_red_fused__scaled_mm__to_copy_add_addcmul_native_layer_norm_ones_6,@function
        .size           triton_red_fused__scaled_mm__to_copy_add_addcmul_native_layer_norm_ones_6,(.L_x_5 - triton_red_fused__scaled_mm__to_copy_add_addcmul_native_layer_norm_ones_6)
        .other          triton_red_fused__scaled_mm__to_copy_add_addcmul_native_layer_norm_ones_6,@"STO_CUDA_ENTRY STV_DEFAULT"
triton_red_fused__scaled_mm__to_copy_add_addcmul_native_layer_norm_ones_6:
.text.triton_red_fused__scaled_mm__to_copy_add_addcmul_native_layer_norm_ones_6:
[----:B------:R-:W0:Y:S01]  /*0000*/  LDC R1, c[0x0][0x37c] ;  /* 0x0000df00ff017b82 */ /* 0x000e220000000800 */
[----:B------:R-:W1:Y:S07]  /*0010*/  S2R R0, SR_TID.X ;  /* 0x0000000000007919 */ /* 0x000e6e0000002100 */
[----:B------:R-:W2:Y:S01]  /*0020*/  LDC.64 R10, c[0x0][0x388] ;  /* 0x0000e200ff0a7b82 */ /* 0x000ea20000000a00 */
[----:B------:R-:W-:Y:S01]  /*0030*/  UMOV UR4, 0xf0 ;  /* 0x000000f000047882 */ /* 0x000fe20000000000 */
[----:B------:R-:W3:Y:S06]  /*0040*/  S2R R12, SR_CTAID.X ;  /* 0x00000000000c7919 */ /* 0x000eec0000002500 */
[----:B------:R-:W4:Y:S08]  /*0050*/  LDC.64 R36, c[0x0][0x390] ;  /* 0x0000e400ff247b82 */ /* 0x000f300000000a00 */
[----:B------:R-:W5:Y:S01]  /*0060*/  LDC.64 R8, c[0x0][0x380] ;  /* 0x0000e000ff087b82 */ /* 0x000f620000000a00 */
[----:B------:R-:W-:Y:S01]  /*0070*/  HFMA2 R25, -RZ, RZ, 0, 0 ;  /* 0x00000000ff197431 */ /* 0x000fe200000001ff */
[----:B------:R-:W-:Y:S01]  /*0080*/  USHF.R.U32 UR4, UR4, 0x4, URZ ;  /* 0x0000000404047899 */ /* 0x000fe200080016ff */
[----:B------:R-:W-:-:S03]  /*0090*/  UMOV UR5, 0x140 ;  /* 0x0000014000057882 */ /* 0x000fc60000000000 */
[----:B------:R-:W-:-:S04]  /*00a0*/  ULOP3.LUT UR5, UR5, 0xf, UR4, 0xf8, !UPT ;  /* 0x0000000f05057892 */ /* 0x000fc8000f8ef804 */
[----:B------:R-:W-:Y:S01]  /*00b0*/  USHF.L.U32 UR5, UR5, 0x14, URZ ;  /* 0x0000001405057899 */ /* 0x000fe200080006ff */
[----:B------:R-:W-:Y:S01]  /*00c0*/  UMOV UR4, URZ ;  /* 0x000000ff00047c82 */ /* 0x000fe20008000000 */
[C---:B-1----:R-:W-:Y:S02]  /*00d0*/  SHF.L.U32 R5, R0.reuse, 0x1, RZ ;  /* 0x0000000100057819 */ /* 0x042fe400000006ff */
[----:B------:R-:W-:Y:S02]  /*00e0*/  LOP3.LUT R2, R0, 0xff, RZ, 0xc0, !PT ;  /* 0x000000ff00027812 */ /* 0x000fe400078ec0ff */
[----:B------:R-:W-:-:S03]  /*00f0*/  LOP3.LUT R5, R5, 0x1fe, RZ, 0xc0, !PT ;  /* 0x000001fe05057812 */ /* 0x000fc600078ec0ff */
[----:B----4-:R-:W-:-:S04]  /*0100*/  IMAD.WIDE.U32 R14, R2, 0x4, R36 ;  /* 0x00000004020e7825 */ /* 0x010fc800078e0024 */
[----:B---3--:R-:W-:Y:S01]  /*0110*/  IMAD R12, R12, 0x1400, R5 ;  /* 0x000014000c0c7824 */ /* 0x008fe200078e0205 */
[----:B------:R-:W3:Y:S04]  /*0120*/  LDG.E.EL R6, desc[UR4][R14.64+0x400] ;  /* 0x000400040e067981 */ /* 0x000ee8000c2e1900 */
[----:B------:R-:W-:Y:S01]  /*0130*/  IADD3 R24, PT, PT, R12, 0x200, RZ ;  /* 0x000002000c187810 */ /* 0x000fe20007ffe0ff */
[----:B------:R-:W4:Y:S04]  /*0140*/  LDG.E.EL R34, desc[UR4][R14.64+0x800] ;  /* 0x000800040e227981 */ /* 0x000f28000c2e1900 */
[C---:B--2---:R-:W-:Y:S01]  /*0150*/  IMAD.WIDE R18, R24.reuse, 0x2, R10 ;  /* 0x0000000218127825 */ /* 0x044fe200078e020a */
[----:B------:R-:W-:-:S03]  /*0160*/  IADD.64 R28, R24, 0x200 ;  /* 0x00000200181c7835 */ /* 0x000fc600078e0200 */
[--C-:B-----5:R-:W-:Y:S02]  /*0170*/  IMAD.WIDE R16, R24, 0x2, R8.reuse ;  /* 0x0000000218107825 */ /* 0x120fe400078e0208 */
[----:B------:R-:W2:Y:S02]  /*0180*/  LDG.E.EL R18, desc[UR4][R18.64] ;  /* 0x0000000412127981 */ /* 0x000ea4000c2e1900 */
[C---:B------:R-:W-:Y:S02]  /*0190*/  IMAD.WIDE R20, R28.reuse, 0x2, R8 ;  /* 0x000000021c147825 */ /* 0x040fe400078e0208 */
[----:B------:R1:W5:Y:S02]  /*01a0*/  LDG.E.EL R7, desc[UR4][R16.64] ;  /* 0x0000000410077981 */ /* 0x000364000c2e1900 */
[----:B------:R-:W-:Y:S02]  /*01b0*/  IMAD.WIDE R22, R28, 0x2, R10 ;  /* 0x000000021c167825 */ /* 0x000fe400078e020a */
[----:B------:R-:W4:Y:S04]  /*01c0*/  LDG.E.EL R33, desc[UR4][R20.64] ;  /* 0x0000000414217981 */ /* 0x000f28000c2e1900 */
[----:B------:R0:W4:Y:S01]  /*01d0*/  LDG.E.EL R32, desc[UR4][R22.64] ;  /* 0x0000000416207981 */ /* 0x000122000c2e1900 */
[----:B-1----:R-:W1:Y:S01]  /*01e0*/  LDC.64 R16, c[0x0][0x398] ;  /* 0x0000e600ff107b82 */ /* 0x002e620000000a00 */
[----:B------:R-:W-:-:S04]  /*01f0*/  IMAD.WIDE.U32 R36, R5, 0x2, R36 ;  /* 0x0000000205247825 */ /* 0x000fc800078e0024 */
[----:B-1----:R-:W-:-:S04]  /*0200*/  IMAD.WIDE R30, R24, 0x2, R16 ;  /* 0x00000002181e7825 */ /* 0x002fc800078e0210 */
[----:B0-----:R-:W-:-:S05]  /*0210*/  IMAD.WIDE R22, R12, 0x2, R16 ;  /* 0x000000020c167825 */ /* 0x001fca00078e0210 */
[----:B------:R-:W4:Y:S01]  /*0220*/  LDG.E.EL R35, desc[UR4][R22.64] ;  /* 0x0000000416237981 */ /* 0x000f22000c2e1900 */
[--C-:B---3--:R-:W-:Y:S02]  /*0230*/  HADD2.F32 R27, -RZ, R6.reuse.H1_H1 ;  /* 0x30000006ff1b7230 */ /* 0x108fe40000004100 */
[----:B------:R-:W-:Y:S02]  /*0240*/  HADD2.F32 R19, -RZ, R6.H0_H0 ;  /* 0x20000006ff137230 */ /* 0x000fe40000004100 */
[--C-:B--2---:R-:W-:Y:S02]  /*0250*/  HADD2.F32 R4, -RZ, R18.reuse.H1_H1 ;  /* 0x30000012ff047230 */ /* 0x104fe40000004100 */
[--C-:B-----5:R-:W-:Y:S02]  /*0260*/  HADD2.F32 R29, -RZ, R7.reuse.H1_H1 ;  /* 0x30000007ff1d7230 */ /* 0x120fe40000004100 */
[----:B------:R-:W-:Y:S02]  /*0270*/  HADD2.F32 R7, -RZ, R7.H0_H0 ;  /* 0x20000007ff077230 */ /* 0x000fe40000004100 */
[----:B------:R-:W-:-:S02]  /*0280*/  HADD2.F32 R26, -RZ, R18.H0_H0 ;  /* 0x20000012ff1a7230 */ /* 0x000fc40000004100 */
[----:B------:R-:W-:Y:S01]  /*0290*/  FFMA R4, R4, R27, R29 ;  /* 0x0000001b04047223 */ /* 0x000fe2000000001d */
[----:B----4-:R-:W-:Y:S02]  /*02a0*/  HADD2.F32 R27, -RZ, R34.H1_H1 ;  /* 0x30000022ff1b7230 */ /* 0x010fe40000004100 */
[----:B------:R-:W-:Y:S02]  /*02b0*/  HADD2.F32 R21, -RZ, R33.H1_H1 ;  /* 0x30000021ff157230 */ /* 0x000fe40000004100 */
[----:B------:R-:W-:Y:S02]  /*02c0*/  HADD2.F32 R6, -RZ, R32.H1_H1 ;  /* 0x30000020ff067230 */ /* 0x000fe40000004100 */
[----:B------:R-:W-:Y:S01]  /*02d0*/  FFMA R26, R26, R19, R7 ;  /* 0x000000131a1a7223 */ /* 0x000fe20000000007 */
[----:B------:R-:W-:-:S04]  /*02e0*/  IMAD.WIDE R18, R12, 0x2, R8 ;  /* 0x000000020c127825 */ /* 0x000fc800078e0208 */
[----:B------:R-:W-:Y:S01]  /*02f0*/  FFMA R5, R6, R27, R21 ;  /* 0x0000001b06057223 */ /* 0x000fe20000000015 */
[----:B------:R-:W-:Y:S01]  /*0300*/  IMAD.WIDE R20, R12, 0x2, R10 ;  /* 0x000000020c147825 */ /* 0x000fe200078e020a */
[----:B------:R-:W2:Y:S04]  /*0310*/  LDG.E.EL R6, desc[UR4][R36.64] ;  /* 0x0000000424067981 */ /* 0x000ea8000c2e1900 */
[----:B------:R-:W3:Y:S04]  /*0320*/  LDG.E.EL R7, desc[UR4][R18.64] ;  /* 0x0000000412077981 */ /* 0x000ee8000c2e1900 */
[----:B------:R-:W4:Y:S01]  /*0330*/  LDG.E.EL R27, desc[UR4][R20.64] ;  /* 0x00000004141b7981 */ /* 0x000f22000c2e1900 */
[----:B------:R-:W-:-:S03]  /*0340*/  IMAD.WIDE R28, R28, 0x2, R16 ;  /* 0x000000021c1c7825 */ /* 0x000fc600078e0210 */
[----:B------:R3:W5:Y:S04]  /*0350*/  LDG.E.EL R36, desc[UR4][R30.64] ;  /* 0x000000041e247981 */ /* 0x000768000c2e1900 */
[----:B------:R4:W5:Y:S01]  /*0360*/  LDG.E.EL R28, desc[UR4][R28.64] ;  /* 0x000000041c1c7981 */ /* 0x000962000c2e1900 */
[----:B------:R-:W-:Y:S02]  /*0370*/  HADD2.F32 R34, -RZ, R34.H0_H0 ;  /* 0x20000022ff227230 */ /* 0x000fe40000004100 */
[----:B------:R-:W-:Y:S02]  /*0380*/  HADD2.F32 R33, -RZ, R33.H0_H0 ;  /* 0x20000021ff217230 */ /* 0x000fe40000004100 */
[----:B------:R-:W-:-:S05]  /*0390*/  HADD2.F32 R32, -RZ, R32.H0_H0 ;  /* 0x20000020ff207230 */ /* 0x000fca0000004100 */
[----:B------:R-:W-:Y:S01]  /*03a0*/  FFMA R32, R32, R34, R33 ;  /* 0x0000002220207223 */ /* 0x000fe20000000021 */
[--C-:B--2---:R-:W-:Y:S02]  /*03b0*/  HADD2.F32 R34, -RZ, R6.reuse.H0_H0 ;  /* 0x20000006ff227230 */ /* 0x104fe40000004100 */
[----:B------:R-:W-:Y:S02]  /*03c0*/  HADD2.F32 R6, -RZ, R6.H1_H1 ;  /* 0x30000006ff067230 */ /* 0x000fe40000004100 */
[--C-:B---3--:R-:W-:Y:S02]  /*03d0*/  HADD2.F32 R30, -RZ, R7.reuse.H1_H1 ;  /* 0x30000007ff1e7230 */ /* 0x108fe40000004100 */
[----:B------:R-:W-:Y:S02]  /*03e0*/  HADD2.F32 R37, -RZ, R7.H0_H0 ;  /* 0x20000007ff257230 */ /* 0x000fe40000004100 */
[--C-:B----4-:R-:W-:Y:S02]  /*03f0*/  HADD2.F32 R29, -RZ, R27.reuse.H1_H1 ;  /* 0x3000001bff1d7230 */ /* 0x110fe40000004100 */
[----:B------:R-:W-:-:S02]  /*0400*/  HADD2.F32 R33, -RZ, R27.H0_H0 ;  /* 0x2000001bff217230 */ /* 0x000fc40000004100 */
[----:B-----5:R-:W-:Y:S02]  /*0410*/  HADD2.F32 R7, -RZ, R36.H0_H0 ;  /* 0x20000024ff077230 */ /* 0x020fe40000004100 */
[----:B------:R-:W-:Y:S01]  /*0420*/  FFMA R29, R29, R6, R30 ;  /* 0x000000061d1d7223 */ /* 0x000fe2000000001e */
[----:B------:R-:W-:Y:S02]  /*0430*/  HADD2.F32 R6, -RZ, R35.H0_H0 ;  /* 0x20000023ff067230 */ /* 0x000fe40000004100 */
[----:B------:R-:W-:Y:S01]  /*0440*/  FFMA R33, R33, R34, R37 ;  /* 0x0000002221217223 */ /* 0x000fe20000000025 */
[----:B------:R-:W-:-:S03]  /*0450*/  FADD R26, R26, R7 ;  /* 0x000000071a1a7221 */ /* 0x000fc60000000000 */
[----:B------:R-:W-:Y:S01]  /*0460*/  FADD R33, R33, R6 ;  /* 0x0000000621217221 */ /* 0x000fe20000000000 */
[----:B------:R-:W-:-:S03]  /*0470*/  HADD2.F32 R7, -RZ, R28.H0_H0 ;  /* 0x2000001cff077230 */ /* 0x000fc60000004100 */
[----:B------:R-:W-:Y:S02]  /*0480*/  FADD R6, -R33, R26 ;  /* 0x0000001a21067221 */ /* 0x000fe40000000100 */
[----:B------:R-:W-:Y:S02]  /*0490*/  FADD R32, R32, R7 ;  /* 0x0000000720207221 */ /* 0x000fe40000000000 */
[----:B------:R-:W-:-:S04]  /*04a0*/  FFMA R33, R6, 0.5, R33 ;  /* 0x3f00000006217823 */ /* 0x000fc80000000021 */
[----:B------:R-:W-:Y:S01]  /*04b0*/  FADD R34, -R33, R32 ;  /* 0x0000002021227221 */ /* 0x000fe20000000100 */
[----:B------:R-:W-:-:S03]  /*04c0*/  FADD R7, R26, -R33 ;  /* 0x800000211a077221 */ /* 0x000fc60000000000 */
[----:B------:R-:W-:Y:S01]  /*04d0*/  FFMA R30, R34, 0.3333333432674407959, R33 ;  /* 0x3eaaaaab221e7823 */ /* 0x000fe20000000021 */
[----:B------:R-:W-:-:S03]  /*04e0*/  FFMA R7, R6, R7, RZ ;  /* 0x0000000706077223 */ /* 0x000fc600000000ff */
[----:B------:R-:W-:Y:S01]  /*04f0*/  FADD R32, R32, -R30 ;  /* 0x8000001e20207221 */ /* 0x000fe20000000000 */
[----:B------:R-:W-:-:S03]  /*0500*/  HADD2.F32 R27, -RZ, R36.H1_H1 ;  /* 0x30000024ff1b7230 */ /* 0x000fc60000004100 */
[----:B------:R-:W-:Y:S01]  /*0510*/  FFMA R31, R34, R32, R7 ;  /* 0x00000020221f7223 */ /* 0x000fe20000000007 */
[----:B------:R-:W-:Y:S02]  /*0520*/  IADD.64 R6, R24, 0x400 ;  /* 0x0000040018067835 */ /* 0x000fe400078e0200 */
[----:B------:R-:W-:Y:S01]  /*0530*/  FADD R7, R4, R27 ;  /* 0x0000001b04077221 */ /* 0x000fe20000000000 */
[----:B------:R-:W2:Y:S03]  /*0540*/  LDG.E.EL R34, desc[UR4][R14.64+0xc00] ;  /* 0x000c00040e227981 */ /* 0x000ea6000c2e1900 */
[----:B------:R-:W-:-:S04]  /*0550*/  IMAD.WIDE R32, R6, 0x2, R8 ;  /* 0x0000000206207825 */ /* 0x000fc800078e0208 */
[----:B------:R-:W-:Y:S02]  /*0560*/  IMAD.WIDE R26, R6, 0x2, R10 ;  /* 0x00000002061a7825 */ /* 0x000fe400078e020a */
[----:B------:R0:W3:Y:S04]  /*0570*/  LDG.E.EL R33, desc[UR4][R32.64] ;  /* 0x0000000420217981 */ /* 0x0000e8000c2e1900 */
[----:B------:R-:W4:Y:S01]  /*0580*/  LDG.E.EL R26, desc[UR4][R26.64] ;  /* 0x000000041a1a7981 */ /* 0x000f22000c2e1900 */
[----:B------:R-:W-:Y:S02]  /*0590*/  HADD2.F32 R4, -RZ, R35.H1_H1 ;  /* 0x30000023ff047230 */ /* 0x000fe40000004100 */
[----:B------:R-:W-:-:S03]  /*05a0*/  HADD2.F32 R36, -RZ, R28.H1_H1 ;  /* 0x3000001cff247230 */ /* 0x000fc60000004100 */
[----:B------:R-:W-:Y:S01]  /*05b0*/  FADD R4, R29, R4 ;  /* 0x000000041d047221 */ /* 0x000fe20000000000 */
[----:B------:R-:W-:-:S04]  /*05c0*/  IMAD.WIDE R28, R6, 0x2, R16 ;  /* 0x00000002061c7825 */ /* 0x000fc800078e0210 */
[----:B------:R-:W-:Y:S01]  /*05d0*/  FADD R35, -R4, R7 ;  /* 0x0000000704237221 */ /* 0x000fe20000000100 */
[----:B------:R-:W-:-:S03]  /*05e0*/  FADD R36, R5, R36 ;  /* 0x0000002405247221 */ /* 0x000fc60000000000 */
[----:B------:R-:W-:Y:S02]  /*05f0*/  FFMA R5, R35, 0.5, R4 ;  /* 0x3f00000023057823 */ /* 0x000fe40000000004 */
[----:B------:R1:W5:Y:S02]  /*0600*/  LDG.E.EL R4, desc[UR4][R28.64] ;  /* 0x000000041c047981 */ /* 0x000364000c2e1900 */
[----:B0-----:R-:W-:Y:S01]  /*0610*/  FADD R32, -R5, R36 ;  /* 0x0000002405207221 */ /* 0x001fe20000000100 */
[----:B------:R-:W-:-:S03]  /*0620*/  FADD R6, R7, -R5 ;  /* 0x8000000507067221 */ /* 0x000fc60000000000 */
[----:B------:R-:W-:Y:S01]  /*0630*/  FFMA R5, R32, 0.3333333432674407959, R5 ;  /* 0x3eaaaaab20057823 */ /* 0x000fe20000000005 */
[----:B------:R-:W-:-:S03]  /*0640*/  FFMA R6, R35, R6, RZ ;  /* 0x0000000623067223 */ /* 0x000fc600000000ff */
[----:B------:R-:W-:-:S04]  /*0650*/  FADD R7, R36, -R5 ;  /* 0x8000000524077221 */ /* 0x000fc80000000000 */
[----:B------:R-:W-:Y:S01]  /*0660*/  FFMA R32, R32, R7, R6 ;  /* 0x0000000720207223 */ /* 0x000fe20000000006 */
[----:B-1----:R-:W-:Y:S02]  /*0670*/  IADD.64 R28, R24, 0x600 ;  /* 0x00000600181c7835 */ /* 0x002fe400078e0200 */
[--C-:B--2---:R-:W-:Y:S02]  /*0680*/  HADD2.F32 R6, -RZ, R34.reuse.H1_H1 ;  /* 0x30000022ff067230 */ /* 0x104fe40000004100 */
[----:B------:R-:W-:Y:S02]  /*0690*/  HADD2.F32 R34, -RZ, R34.H0_H0 ;  /* 0x20000022ff227230 */ /* 0x000fe40000004100 */
[----:B---3--:R-:W-:Y:S02]  /*06a0*/  HADD2.F32 R36, -RZ, R33.H1_H1 ;  /* 0x30000021ff247230 */ /* 0x008fe40000004100 */
[----:B----4-:R-:W-:-:S05]  /*06b0*/  HADD2.F32 R27, -RZ, R26.H1_H1 ;  /* 0x3000001aff1b7230 */ /* 0x010fca0000004100 */
[----:B------:R-:W-:Y:S01]  /*06c0*/  FFMA R27, R27, R6, R36 ;  /* 0x000000061b1b7223 */ /* 0x000fe20000000024 */
[----:B------:R-:W-:Y:S02]  /*06d0*/  HADD2.F32 R6, -RZ, R33.H0_H0 ;  /* 0x20000021ff067230 */ /* 0x000fe40000004100 */
[----:B------:R-:W-:Y:S02]  /*06e0*/  HADD2.F32 R33, -RZ, R26.H0_H0 ;  /* 0x2000001aff217230 */ /* 0x000fe40000004100 */
[C---:B------:R-:W-:Y:S01]  /*06f0*/  IMAD.WIDE R36, R28.reuse, 0x2, R8 ;  /* 0x000000021c247825 */ /* 0x040fe200078e0208 */
[----:B------:R-:W2:Y:S03]  /*0700*/  LDG.E.EL R26, desc[UR4][R14.64+0x1000] ;  /* 0x001000040e1a7981 */ /* 0x000ea6000c2e1900 */
[----:B------:R-:W-:Y:S01]  /*0710*/  FFMA R33, R33, R34, R6 ;  /* 0x0000002221217223 */ /* 0x000fe20000000006 */
[----:B------:R-:W-:Y:S01]  /*0720*/  IMAD.WIDE R34, R28, 0x2, R10 ;  /* 0x000000021c227825 */ /* 0x000fe200078e020a */
[----:B------:R-:W3:Y:S04]  /*0730*/  LDG.E.EL R6, desc[UR4][R36.64] ;  /* 0x0000000424067981 */ /* 0x000ee8000c2e1900 */
[----:B------:R0:W4:Y:S01]  /*0740*/  LDG.E.EL R7, desc[UR4][R34.64] ;  /* 0x0000000422077981 */ /* 0x000122000c2e1900 */
[----:B-----5:R-:W-:-:S05]  /*0750*/  HADD2.F32 R29, -RZ, R4.H0_H0 ;  /* 0x20000004ff1d7230 */ /* 0x020fca0000004100 */
[----:B------:R-:W-:Y:S01]  /*0760*/  FADD R33, R33, R29 ;  /* 0x0000001d21217221 */ /* 0x000fe20000000000 */
[----:B------:R-:W-:-:S04]  /*0770*/  IMAD.WIDE R28, R28, 0x2, R16 ;  /* 0x000000021c1c7825 */ /* 0x000fc800078e0210 */
[----:B0-----:R-:W-:Y:S02]  /*0780*/  FADD R35, -R30, R33 ;  /* 0x000000211e237221 */ /* 0x001fe40000000100 */
[----:B------:R0:W5:Y:S02]  /*0790*/  LDG.E.EL R29, desc[UR4][R28.64] ;  /* 0x000000041c1d7981 */ /* 0x000164000c2e1900 */
[----:B0-----:R-:W-:Y:S02]  /*07a0*/  HADD2.F32 R28, -RZ, R4.H1_H1 ;  /* 0x30000004ff1c7230 */ /* 0x001fe40000004100 */
[----:B------:R-:W-:-:S03]  /*07b0*/  FFMA R4, R35, 0.25, R30 ;  /* 0x3e80000023047823 */ /* 0x000fc6000000001e */
[----:B------:R-:W-:Y:S01]  /*07c0*/  FADD R30, R27, R28 ;  /* 0x0000001c1b1e7221 */ /* 0x000fe20000000000 */
[----:B------:R-:W-:Y:S01]  /*07d0*/  FADD R36, R33, -R4 ;  /* 0x8000000421247221 */ /* 0x000fe20000000000 */
[----:B------:R-:W5:Y:S02]  /*07e0*/  LDG.E.EL R28, desc[UR4][R14.64+0x1400] ;  /* 0x001400040e1c7981 */ /* 0x000f64000c2e1900 */
[----:B------:R-:W-:-:S04]  /*07f0*/  FADD R34, -R5, R30 ;  /* 0x0000001e05227221 */ /* 0x000fc80000000100 */
[----:B------:R-:W-:-:S04]  /*0800*/  FFMA R5, R34, 0.25, R5 ;  /* 0x3e80000022057823 */ /* 0x000fc80000000005 */
[----:B------:R-:W-:-:S04]  /*0810*/  FADD R27, R30, -R5 ;  /* 0x800000051e1b7221 */ /* 0x000fc80000000000 */
[----:B------:R-:W-:Y:S01]  /*0820*/  FFMA R32, R34, R27, R32 ;  /* 0x0000001b22207223 */ /* 0x000fe20000000020 */
[----:B------:R-:W-:Y:S01]  /*0830*/  FFMA R31, R35, R36, R31 ;  /* 0x00000024231f7223 */ /* 0x000fe2000000001f */
[----:B--2---:R-:W-:Y:S02]  /*0840*/  HADD2.F32 R27, -RZ, R26.H1_H1 ;  /* 0x3000001aff1b7230 */ /* 0x004fe40000004100 */
[----:B---3--:R-:W-:Y:S02]  /*0850*/  HADD2.F32 R33, -RZ, R6.H1_H1 ;  /* 0x30000006ff217230 */ /* 0x008fe40000004100 */
[----:B----4-:R-:W-:-:S05]  /*0860*/  HADD2.F32 R30, -RZ, R7.H1_H1 ;  /* 0x30000007ff1e7230 */ /* 0x010fca0000004100 */
[----:B------:R-:W-:Y:S01]  /*0870*/  FFMA R30, R30, R27, R33 ;  /* 0x0000001b1e1e7223 */ /* 0x000fe20000000021 */
[----:B------:R-:W-:Y:S02]  /*0880*/  HADD2.F32 R27, -RZ, R26.H0_H0 ;  /* 0x2000001aff1b7230 */ /* 0x000fe40000004100 */
[----:B------:R-:W-:Y:S02]  /*0890*/  HADD2.F32 R33, -RZ, R6.H0_H0 ;  /* 0x20000006ff217230 */ /* 0x000fe40000004100 */
[----:B------:R-:W-:Y:S01]  /*08a0*/  HADD2.F32 R26, -RZ, R7.H0_H0 ;  /* 0x20000007ff1a7230 */ /* 0x000fe20000004100 */
[----:B------:R-:W-:-:S06]  /*08b0*/  IADD.64 R6, R24, 0x800 ;  /* 0x0000080018067835 */ /* 0x000fcc00078e0200 */
[----:B------:R-:W-:-:S04]  /*08c0*/  IMAD.WIDE R36, R6, 0x2, R8 ;  /* 0x0000000206247825 */ /* 0x000fc800078e0208 */
[----:B------:R-:W-:-:S04]  /*08d0*/  IMAD.WIDE R34, R6, 0x2, R10 ;  /* 0x0000000206227825 */ /* 0x000fc800078e020a */
[----:B------:R-:W-:Y:S02]  /*08e0*/  FFMA R7, R26, R27, R33 ;  /* 0x0000001b1a077223 */ /* 0x000fe40000000021 */
[----:B------:R0:W2:Y:S04]  /*08f0*/  LDG.E.EL R26, desc[UR4][R36.64] ;  /* 0x00000004241a7981 */ /* 0x0000a8000c2e1900 */
[----:B------:R2:W3:Y:S01]  /*0900*/  LDG.E.EL R27, desc[UR4][R34.64] ;  /* 0x00000004221b7981 */ /* 0x0004e2000c2e1900 */
[----:B-----5:R-:W-:-:S05]  /*0910*/  HADD2.F32 R33, -RZ, R29.H0_H0 ;  /* 0x2000001dff217230 */ /* 0x020fca0000004100 */
[----:B------:R-:W-:-:S04]  /*0920*/  FADD R7, R7, R33 ;  /* 0x0000002107077221 */ /* 0x000fc80000000000 */
[----:B------:R-:W-:Y:S01]  /*0930*/  FADD R33, -R4, R7 ;  /* 0x0000000704217221 */ /* 0x000fe20000000100 */
[----:B------:R-:W-:-:S03]  /*0940*/  HADD2.F32 R29, -RZ, R29.H1_H1 ;  /* 0x3000001dff1d7230 */ /* 0x000fc60000004100 */
[----:B------:R-:W-:-:S04]  /*0950*/  FFMA R4, R33, 0.20000000298023223877, R4 ;  /* 0x3e4ccccd21047823 */ /* 0x000fc80000000004 */
[----:B------:R-:W-:Y:S01]  /*0960*/  FADD R7, R7, -R4 ;  /* 0x8000000407077221 */ /* 0x000fe20000000000 */
[----:B0-----:R-:W-:-:S03]  /*0970*/  FADD R36, R30, R29 ;  /* 0x0000001d1e247221 */ /* 0x001fc60000000000 */
[----:B------:R-:W-:Y:S01]  /*0980*/  FFMA R7, R33, R7, R31 ;  /* 0x0000000721077223 */ /* 0x000fe2000000001f */
[----:B------:R-:W-:-:S04]  /*0990*/  IMAD.WIDE R30, R6, 0x2, R16 ;  /* 0x00000002061e7825 */ /* 0x000fc800078e0210 */
[----:B------:R-:W-:Y:S01]  /*09a0*/  FADD R6, -R5, R36 ;  /* 0x0000002405067221 */ /* 0x000fe20000000100 */
[----:B------:R0:W4:Y:S03]  /*09b0*/  LDG.E.EL R29, desc[UR4][R30.64] ;  /* 0x000000041e1d7981 */ /* 0x000126000c2e1900 */
[----:B------:R-:W-:-:S04]  /*09c0*/  FFMA R5, R6, 0.20000000298023223877, R5 ;  /* 0x3e4ccccd06057823 */ /* 0x000fc80000000005 */
[----:B------:R-:W-:-:S04]  /*09d0*/  FADD R33, R36, -R5 ;  /* 0x8000000524217221 */ /* 0x000fc80000000000 */
[----:B------:R-:W-:Y:S01]  /*09e0*/  FFMA R6, R6, R33, R32 ;  /* 0x0000002106067223 */ /* 0x000fe20000000020 */
[--C-:B------:R-:W-:Y:S02]  /*09f0*/  HADD2.F32 R33, -RZ, R28.reuse.H1_H1 ;  /* 0x3000001cff217230 */ /* 0x100fe40000004100 */
[----:B------:R-:W-:Y:S02]  /*0a00*/  HADD2.F32 R28, -RZ, R28.H0_H0 ;  /* 0x2000001cff1c7230 */ /* 0x000fe40000004100 */
[----:B--2---:R-:W-:Y:S02]  /*0a10*/  HADD2.F32 R35, -RZ, R26.H1_H1 ;  /* 0x3000001aff237230 */ /* 0x004fe40000004100 */
[----:B---3--:R-:W-:-:S05]  /*0a20*/  HADD2.F32 R36, -RZ, R27.H1_H1 ;  /* 0x3000001bff247230 */ /* 0x008fca0000004100 */
[----:B------:R-:W-:Y:S01]  /*0a30*/  FFMA R36, R36, R33, R35 ;  /* 0x0000002124247223 */ /* 0x000fe20000000023 */
[----:B------:R-:W-:Y:S02]  /*0a40*/  IADD.64 R32, R24, 0xa00 ;  /* 0x00000a0018207835 */ /* 0x000fe400078e0200 */
[----:B------:R-:W-:Y:S02]  /*0a50*/  HADD2.F32 R26, -RZ, R26.H0_H0 ;  /* 0x2000001aff1a7230 */ /* 0x000fe40000004100 */
[----:B------:R-:W-:Y:S02]  /*0a60*/  HADD2.F32 R27, -RZ, R27.H0_H0 ;  /* 0x2000001bff1b7230 */ /* 0x000fe40000004100 */
[----:B------:R-:W-:-:S04]  /*0a70*/  IMAD.WIDE R34, R32, 0x2, R8 ;  /* 0x0000000220227825 */ /* 0x000fc800078e0208 */
[----:B0-----:R-:W-:-:S04]  /*0a80*/  IMAD.WIDE R30, R32, 0x2, R10 ;  /* 0x00000002201e7825 */ /* 0x001fc800078e020a */
[----:B------:R-:W-:Y:S02]  /*0a90*/  FFMA R33, R27, R28, R26 ;  /* 0x0000001c1b217223 */ /* 0x000fe4000000001a */
[----:B------:R0:W2:Y:S04]  /*0aa0*/  LDG.E.EL R26, desc[UR4][R34.64] ;  /* 0x00000004221a7981 */ /* 0x0000a8000c2e1900 */
[----:B------:R2:W3:Y:S04]  /*0ab0*/  LDG.E.EL R27, desc[UR4][R30.64] ;  /* 0x000000041e1b7981 */ /* 0x0004e8000c2e1900 */
[----:B------:R-:W5:Y:S01]  /*0ac0*/  LDG.E.EL R28, desc[UR4][R14.64+0x1800] ;  /* 0x001800040e1c7981 */ /* 0x000f62000c2e1900 */
[----:B----4-:R-:W-:-:S02]  /*0ad0*/  HADD2.F32 R37, -RZ, R29.H0_H0 ;  /* 0x2000001dff257230 */ /* 0x010fc40000004100 */
[----:B------:R-:W-:-:S03]  /*0ae0*/  HADD2.F32 R29, -RZ, R29.H1_H1 ;  /* 0x3000001dff1d7230 */ /* 0x000fc60000004100 */
[----:B------:R-:W-:Y:S02]  /*0af0*/  FADD R33, R33, R37 ;  /* 0x0000002521217221 */ /* 0x000fe40000000000 */
[----:B------:R-:W-:Y:S02]  /*0b00*/  FADD R36, R36, R29 ;  /* 0x0000001d24247221 */ /* 0x000fe40000000000 */
[----:B------:R-:W-:-:S04]  /*0b10*/  FADD R29, -R4, R33 ;  /* 0x00000021041d7221 */ /* 0x000fc80000000100 */
[----:B------:R-:W-:Y:S01]  /*0b20*/  FFMA R4, R29, 0.16666667163372039795, R4 ;  /* 0x3e2aaaab1d047823 */ /* 0x000fe20000000004 */
[----:B0-----:R-:W-:-:S03]  /*0b30*/  FADD R34, -R5, R36 ;  /* 0x0000002405227221 */ /* 0x001fc60000000100 */
[----:B------:R-:W-:Y:S01]  /*0b40*/  FADD R33, R33, -R4 ;  /* 0x8000000421217221 */ /* 0x000fe20000000000 */
[----:B------:R-:W-:-:S03]  /*0b50*/  FFMA R5, R34, 0.16666667163372039795, R5 ;  /* 0x3e2aaaab22057823 */ /* 0x000fc60000000005 */
[----:B------:R-:W-:Y:S01]  /*0b60*/  FFMA R7, R29, R33, R7 ;  /* 0x000000211d077223 */ /* 0x000fe20000000007 */
[----:B------:R-:W-:-:S04]  /*0b70*/  IMAD.WIDE R32, R32, 0x2, R16 ;  /* 0x0000000220207825 */ /* 0x000fc800078e0210 */
[----:B------:R-:W-:Y:S01]  /*0b80*/  FADD R29, R36, -R5 ;  /* 0x80000005241d7221 */ /* 0x000fe20000000000 */
[----:B------:R0:W4:Y:S03]  /*0b90*/  LDG.E.EL R35, desc[UR4][R32.64] ;  /* 0x0000000420237981 */ /* 0x000126000c2e1900 */
[----:B------:R-:W-:Y:S02]  /*0ba0*/  FFMA R6, R34, R29, R6 ;  /* 0x0000001d22067223 */ /* 0x000fe40000000006 */
[----:B------:R-:W4:Y:S01]  /*0bb0*/  LDG.E.EL R34, desc[UR4][R14.64+0x1c00] ;  /* 0x001c00040e227981 */ /* 0x000f22000c2e1900 */
[----:B--2---:R-:W-:Y:S02]  /*0bc0*/  HADD2.F32 R31, -RZ, R26.H1_H1 ;  /* 0x3000001aff1f7230 */ /* 0x004fe40000004100 */
[----:B---3--:R-:W-:Y:S02]  /*0bd0*/  HADD2.F32 R36, -RZ, R27.H1_H1 ;  /* 0x3000001bff247230 */ /* 0x008fe40000004100 */
[----:B-----5:R-:W-:-:S05]  /*0be0*/  HADD2.F32 R29, -RZ, R28.H1_H1 ;  /* 0x3000001cff1d7230 */ /* 0x020fca0000004100 */
[----:B------:R-:W-:Y:S01]  /*0bf0*/  FFMA R36, R36, R29, R31 ;  /* 0x0000001d24247223 */ /* 0x000fe2000000001f */
[----:B------:R-:W-:Y:S02]  /*0c00*/  HADD2.F32 R29, -RZ, R28.H0_H0 ;  /* 0x2000001cff1d7230 */ /* 0x000fe40000004100 */
[----:B------:R-:W-:Y:S02]  /*0c10*/  HADD2.F32 R31, -RZ, R26.H0_H0 ;  /* 0x2000001aff1f7230 */ /* 0x000fe40000004100 */
[----:B------:R-:W-:Y:S01]  /*0c20*/  HADD2.F32 R28, -RZ, R27.H0_H0 ;  /* 0x2000001bff1c7230 */ /* 0x000fe20000004100 */
[----:B------:R-:W-:-:S04]  /*0c30*/  IADD.64 R26, R24, 0xc00 ;  /* 0x00000c00181a7835 */ /* 0x000fc800078e0200 */
[----:B------:R-:W-:Y:S02]  /*0c40*/  FFMA R27, R28, R29, R31 ;  /* 0x0000001d1c1b7223 */ /* 0x000fe4000000001f */
[----:B------:R-:W-:-:S04]  /*0c50*/  IMAD.WIDE R28, R26, 0x2, R8 ;  /* 0x000000021a1c7825 */ /* 0x000fc800078e0208 */
[C---:B------:R-:W-:Y:S02]  /*0c60*/  IMAD.WIDE R30, R26.reuse, 0x2, R10 ;  /* 0x000000021a1e7825 */ /* 0x040fe400078e020a */
[----:B------:R-:W2:Y:S02]  /*0c70*/  LDG.E.EL R28, desc[UR4][R28.64] ;  /* 0x000000041c1c7981 */ /* 0x000ea4000c2e1900 */
[----:B0-----:R-:W-:Y:S02]  /*0c80*/  IMAD.WIDE R32, R26, 0x2, R16 ;  /* 0x000000021a207825 */ /* 0x001fe400078e0210 */
[----:B------:R-:W3:Y:S04]  /*0c90*/  LDG.E.EL R30, desc[UR4][R30.64] ;  /* 0x000000041e1e7981 */ /* 0x000ee8000c2e1900 */
[----:B------:R-:W5:Y:S01]  /*0ca0*/  LDG.E.EL R32, desc[UR4][R32.64] ;  /* 0x0000000420207981 */ /* 0x000f62000c2e1900 */
[----:B----4-:R-:W-:-:S05]  /*0cb0*/  HADD2.F32 R26, -RZ, R35.H0_H0 ;  /* 0x20000023ff1a7230 */ /* 0x010fca0000004100 */
[----:B------:R-:W-:-:S04]  /*0cc0*/  FADD R27, R27, R26 ;  /* 0x0000001a1b1b7221 */ /* 0x000fc80000000000 */
[----:B------:R-:W-:-:S04]  /*0cd0*/  FADD R37, -R4, R27 ;  /* 0x0000001b04257221 */ /* 0x000fc80000000100 */
[----:B------:R-:W-:-:S04]  /*0ce0*/  FFMA R4, R37, 0.14285714924335479736, R4 ;  /* 0x3e12492525047823 */ /* 0x000fc80000000004 */
[----:B------:R-:W-:Y:S01]  /*0cf0*/  FADD R26, R27, -R4 ;  /* 0x800000041b1a7221 */ /* 0x000fe20000000000 */
[----:B------:R-:W-:-:S03]  /*0d00*/  HADD2.F32 R27, -RZ, R34.H0_H0 ;  /* 0x20000022ff1b7230 */ /* 0x000fc60000004100 */
[----:B------:R-:W-:Y:S01]  /*0d10*/  FFMA R26, R37, R26, R7 ;  /* 0x0000001a251a7223 */ /* 0x000fe20000000007 */
[----:B------:R-:W-:Y:S02]  /*0d20*/  HADD2.F32 R34, -RZ, R34.H1_H1 ;  /* 0x30000022ff227230 */ /* 0x000fe40000004100 */
[----:B--2---:R-:W-:Y:S02]  /*0d30*/  HADD2.F32 R29, -RZ, R28.H0_H0 ;  /* 0x2000001cff1d7230 */ /* 0x004fe40000004100 */
[----:B---3--:R-:W-:-:S05]  /*0d40*/  HADD2.F32 R7, -RZ, R30.H0_H0 ;  /* 0x2000001eff077230 */ /* 0x008fca0000004100 */
[----:B------:R-:W-:Y:S01]  /*0d50*/  FFMA R7, R7, R27, R29 ;  /* 0x0000001b07077223 */ /* 0x000fe2000000001d */
[----:B-----5:R-:W-:-:S05]  /*0d60*/  HADD2.F32 R27, -RZ, R32.H0_H0 ;  /* 0x20000020ff1b7230 */ /* 0x020fca0000004100 */
[----:B------:R-:W-:-:S04]  /*0d70*/  FADD R27, R7, R27 ;  /* 0x0000001b071b7221 */ /* 0x000fc80000000000 */
[----:B------:R-:W-:-:S04]  /*0d80*/  FADD R29, -R4, R27 ;  /* 0x0000001b041d7221 */ /* 0x000fc80000000100 */
[----:B------:R-:W-:-:S04]  /*0d90*/  FFMA R7, R29, 0.125, R4 ;  /* 0x3e0000001d077823 */ /* 0x000fc80000000004 */
[----:B------:R-:W-:Y:S01]  /*0da0*/  FADD R27, R27, -R7 ;  /* 0x800000071b1b7221 */ /* 0x000fe20000000000 */
[----:B------:R-:W-:Y:S02]  /*0db0*/  HADD2.F32 R28, -RZ, R28.H1_H1 ;  /* 0x3000001cff1c7230 */ /* 0x000fe40000004100 */
[----:B------:R-:W-:Y:S02]  /*0dc0*/  HADD2.F32 R33, -RZ, R30.H1_H1 ;  /* 0x3000001eff217230 */ /* 0x000fe40000004100 */
[----:B------:R-:W-:Y:S01]  /*0dd0*/  FFMA R4, R29, R27, R26 ;  /* 0x0000001b1d047223 */ /* 0x000fe2000000001a */
[----:B------:R-:W-:Y:S02]  /*0de0*/  IADD.64 R26, R24, 0xe00 ;  /* 0x00000e00181a7835 */ /* 0x000fe400078e0200 */
[----:B------:R-:W-:-:S04]  /*0df0*/  FFMA R33, R33, R34, R28 ;  /* 0x0000002221217223 */ /* 0x000fc8000000001c */
[----:B------:R-:W-:-:S05]  /*0e00*/  IMAD.WIDE R28, R26, 0x2, R8 ;  /* 0x000000021a1c7825 */ /* 0x000fca00078e0208 */
[----:B------:R0:W2:Y:S01]  /*0e10*/  LDG.E.EL R27, desc[UR4][R28.64] ;  /* 0x000000041c1b7981 */ /* 0x0000a2000c2e1900 */
[----:B------:R-:W-:-:S04]  /*0e20*/  IMAD.WIDE R30, R26, 0x2, R16 ;  /* 0x000000021a1e7825 */ /* 0x000fc800078e0210 */
[----:B------:R-:W-:Y:S01]  /*0e30*/  HADD2.F32 R35, -RZ, R35.H1_H1 ;  /* 0x30000023ff237230 */ /* 0x000fe20000004100 */
[----:B------:R-:W-:Y:S02]  /*0e40*/  IADD.64 R24, R24, 0x1000 ;  /* 0x0000100018187835 */ /* 0x000fe400078e0200 */
[----:B------:R-:W-:Y:S01]  /*0e50*/  HADD2.F32 R32, -RZ, R32.H1_H1 ;  /* 0x30000020ff207230 */ /* 0x000fe20000004100 */
[----:B------:R-:W3:Y:S01]  /*0e60*/  LDG.E.EL R30, desc[UR4][R30.64] ;  /* 0x000000041e1e7981 */ /* 0x000ee2000c2e1900 */
[----:B0-----:R-:W-:-:S03]  /*0e70*/  IMAD.WIDE R28, R26, 0x2, R10 ;  /* 0x000000021a1c7825 */ /* 0x001fc600078e020a */
[----:B------:R-:W4:Y:S04]  /*0e80*/  LDG.E.EL R26, desc[UR4][R14.64+0x2000] ;  /* 0x002000040e1a7981 */ /* 0x000f28000c2e1900 */
[----:B------:R0:W5:Y:S01]  /*0e90*/  LDG.E.EL R34, desc[UR4][R28.64] ;  /* 0x000000041c227981 */ /* 0x000162000c2e1900 */
[----:B------:R-:W-:Y:S01]  /*0ea0*/  FADD R36, R36, R35 ;  /* 0x0000002324247221 */ /* 0x000fe20000000000 */
[----:B0-----:R-:W-:-:S05]  /*0eb0*/  IMAD.WIDE R28, R24, 0x2, R10 ;  /* 0x00000002181c7825 */ /* 0x001fca00078e020a */
[----:B------:R0:W3:Y:S02]  /*0ec0*/  LDG.E.EL R31, desc[UR4][R28.64] ;  /* 0x000000041c1f7981 */ /* 0x0000e4000c2e1900 */
[----:B0-----:R-:W-:-:S04]  /*0ed0*/  IMAD.WIDE R28, R24, 0x2, R16 ;  /* 0x00000002181c7825 */ /* 0x001fc800078e0210 */
[----:B--2---:R-:W-:Y:S02]  /*0ee0*/  HADD2.F32 R37, -RZ, R27.H1_H1 ;  /* 0x3000001bff257230 */ /* 0x004fe40000004100 */
[----:B----4-:R-:W-:Y:S02]  /*0ef0*/  HADD2.F32 R35, -RZ, R26.H1_H1 ;  /* 0x3000001aff237230 */ /* 0x010fe40000004100 */
[----:B-----5:R-:W-:-:S05]  /*0f00*/  HADD2.F32 R25, -RZ, R34.H1_H1 ;  /* 0x30000022ff197230 */ /* 0x020fca0000004100 */
[----:B------:R-:W-:Y:S01]  /*0f10*/  FFMA R25, R25, R35, R37 ;  /* 0x0000002319197223 */ /* 0x000fe20000000025 */
[----:B------:R-:W-:Y:S01]  /*0f20*/  FADD R35, R33, R32 ;  /* 0x0000002021237221 */ /* 0x000fe20000000000 */
[----:B------:R-:W-:Y:S01]  /*0f30*/  IMAD.WIDE R32, R24, 0x2, R8 ;  /* 0x0000000218207825 */ /* 0x000fe200078e0208 */
[----:B------:R-:W2:Y:S04]  /*0f40*/  LDG.E.EL R37, desc[UR4][R14.64+0x2400] ;  /* 0x002400040e257981 */ /* 0x000ea8000c2e1900 */
[----:B------:R-:W4:Y:S04]  /*0f50*/  LDG.E.EL R24, desc[UR4][R28.64] ;  /* 0x000000041c187981 */ /* 0x000f28000c2e1900 */
[----:B------:R0:W5:Y:S02]  /*0f60*/  LDG.E.EL R32, desc[UR4][R32.64] ;  /* 0x0000000420207981 */ /* 0x000164000c2e1900 */
[----:B0-----:R-:W-:-:S04]  /*0f70*/  FADD R33, -R5, R36 ;  /* 0x0000002405217221 */ /* 0x001fc80000000100 */
[----:B------:R-:W-:-:S04]  /*0f80*/  FFMA R5, R33, 0.14285714924335479736, R5 ;  /* 0x3e12492521057823 */ /* 0x000fc80000000005 */
[----:B------:R-:W-:-:S04]  /*0f90*/  FADD R36, R36, -R5 ;  /* 0x8000000524247221 */ /* 0x000fc80000000000 */
[----:B------:R-:W-:Y:S01]  /*0fa0*/  FFMA R36, R33, R36, R6 ;  /* 0x0000002421247223 */ /* 0x000fe20000000006 */
[----:B------:R-:W-:Y:S01]  /*0fb0*/  FADD R33, -R5, R35 ;  /* 0x0000002305217221 */ /* 0x000fe20000000100 */
[----:B------:R-:W-:-:S03]  /*0fc0*/  HADD2.F32 R28, -RZ, R27.H0_H0 ;  /* 0x2000001bff1c7230 */ /* 0x000fc60000004100 */
[----:B------:R-:W-:Y:S01]  /*0fd0*/  FFMA R6, R33, 0.125, R5 ;  /* 0x3e00000021067823 */ /* 0x000fe20000000005 */
[----:B------:R-:W-:Y:S02]  /*0fe0*/  HADD2.F32 R26, -RZ, R26.H0_H0 ;  /* 0x2000001aff1a7230 */ /* 0x000fe40000004100 */
[----:B------:R-:W-:Y:S02]  /*0ff0*/  HADD2.F32 R27, -RZ, R34.H0_H0 ;  /* 0x20000022ff1b7230 */ /* 0x000fe40000004100 */
[----:B------:R-:W-:-:S04]  /*1000*/  FADD R5, R35, -R6 ;  /* 0x8000000623057221 */ /* 0x000fc80000000000 */
[----:B------:R-:W-:Y:S01]  /*1010*/  FFMA R5, R33, R5, R36 ;  /* 0x0000000521057223 */ /* 0x000fe20000000024 */
[----:B------:R-:W-:Y:S01]  /*1020*/  FFMA R27, R27, R26, R28 ;  /* 0x0000001a1b1b7223 */ /* 0x000fe2000000001c */
[--C-:B---3--:R-:W-:Y:S02]  /*1030*/  HADD2.F32 R26, -RZ, R31.reuse.H1_H1 ;  /* 0x3000001fff1a7230 */ /* 0x108fe40000004100 */
[----:B------:R-:W-:Y:S01]  /*1040*/  HADD2.F32 R28, -RZ, R31.H0_H0 ;  /* 0x2000001fff1c7230 */ /* 0x000fe20000004100 */
[----:B------:R-:W0:Y:S01]  /*1050*/  S2UR UR6, SR_CgaCtaId ;  /* 0x00000000000679c3 */ /* 0x000e220000008800 */
[C---:B------:R-:W-:Y:S01]  /*1060*/  LOP3.LUT P0, RZ, R0.reuse, 0x1f, RZ, 0xc0, !PT ;  /* 0x0000001f00ff7812 */ /* 0x040fe2000780c0ff */
[----:B------:R-:W-:Y:S01]  /*1070*/  UMOV UR4, 0x400 ;  /* 0x0000040000047882 */ /* 0x000fe20000000000 */
[----:B------:R-:W-:Y:S01]  /*1080*/  ISETP.GE.U32.AND P1, PT, R0, 0x8, PT ;  /* 0x000000080000780c */ /* 0x000fe20003f26070 */
[----:B0-----:R-:W-:Y:S01]  /*1090*/  ULEA UR6, UR6, UR4, 0x18 ;  /* 0x0000000406067291 */ /* 0x001fe2000f8ec0ff */
[----:B--2---:R-:W-:-:S02]  /*10a0*/  HADD2.F32 R29, -RZ, R37.H1_H1 ;  /* 0x30000025ff1d7230 */ /* 0x004fc40000004100 */
[----:B-----5:R-:W-:-:S05]  /*10b0*/  HADD2.F32 R33, -RZ, R32.H1_H1 ;  /* 0x30000020ff217230 */ /* 0x020fca0000004100 */
[----:B------:R-:W-:Y:S01]  /*10c0*/  FFMA R26, R26, R29, R33 ;  /* 0x0000001d1a1a7223 */ /* 0x000fe20000000021 */
[----:B------:R-:W-:Y:S02]  /*10d0*/  HADD2.F32 R29, -RZ, R32.H0_H0 ;  /* 0x20000020ff1d7230 */ /* 0x000fe40000004100 */
[--C-:B------:R-:W-:Y:S02]  /*10e0*/  HADD2.F32 R32, -RZ, R30.reuse.H0_H0 ;  /* 0x2000001eff207230 */ /* 0x100fe40000004100 */
[----:B------:R-:W-:Y:S02]  /*10f0*/  HADD2.F32 R30, -RZ, R30.H1_H1 ;  /* 0x3000001eff1e7230 */ /* 0x000fe40000004100 */
[----:B------:R-:W-:Y:S02]  /*1100*/  HADD2.F32 R37, -RZ, R37.H0_H0 ;  /* 0x20000025ff257230 */ /* 0x000fe40000004100 */
[----:B------:R-:W-:Y:S01]  /*1110*/  FADD R32, R27, R32 ;  /* 0x000000201b207221 */ /* 0x000fe20000000000 */
[----:B------:R-:W-:-:S03]  /*1120*/  FADD R25, R25, R30 ;  /* 0x0000001e19197221 */ /* 0x000fc60000000000 */
[----:B------:R-:W-:Y:S01]  /*1130*/  FADD R27, -R7, R32 ;  /* 0x00000020071b7221 */ /* 0x000fe20000000100 */
[----:B------:R-:W-:Y:S01]  /*1140*/  FFMA R28, R28, R37, R29 ;  /* 0x000000251c1c7223 */ /* 0x000fe2000000001d */
[--C-:B----4-:R-:W-:Y:S02]  /*1150*/  HADD2.F32 R29, -RZ, R24.reuse.H1_H1 ;  /* 0x30000018ff1d7230 */ /* 0x110fe40000004100 */
[----:B------:R-:W-:Y:S02]  /*1160*/  HADD2.F32 R31, -RZ, R24.H0_H0 ;  /* 0x20000018ff1f7230 */ /* 0x000fe40000004100 */
[----:B------:R-:W-:Y:S01]  /*1170*/  FFMA R24, R27, 0.11111111193895339966, R7 ;  /* 0x3de38e391b187823 */ /* 0x000fe20000000007 */
[----:B------:R-:W-:Y:S01]  /*1180*/  FADD R7, -R6, R25 ;  /* 0x0000001906077221 */ /* 0x000fe20000000100 */
[----:B------:R-:W-:Y:S02]  /*1190*/  FADD R26, R26, R29 ;  /* 0x0000001d1a1a7221 */ /* 0x000fe40000000000 */
[----:B------:R-:W-:Y:S01]  /*11a0*/  FADD R32, R32, -R24 ;  /* 0x8000001820207221 */ /* 0x000fe20000000000 */
[----:B------:R-:W-:Y:S01]  /*11b0*/  FFMA R29, R7, 0.11111111193895339966, R6 ;  /* 0x3de38e39071d7823 */ /* 0x000fe20000000006 */
[----:B------:R-:W-:-:S02]  /*11c0*/  FADD R31, R28, R31 ;  /* 0x0000001f1c1f7221 */ /* 0x000fc40000000000 */
[----:B------:R-:W-:Y:S01]  /*11d0*/  FFMA R32, R27, R32, R4 ;  /* 0x000000201b207223 */ /* 0x000fe20000000004 */
[--C-:B------:R-:W-:Y:S01]  /*11e0*/  FADD R4, R26, -R29.reuse ;  /* 0x8000001d1a047221 */ /* 0x100fe20000000000 */
[--C-:B------:R-:W-:Y:S01]  /*11f0*/  FADD R27, R31, -R24.reuse ;  /* 0x800000181f1b7221 */ /* 0x100fe20000000000 */
[--C-:B------:R-:W-:Y:S02]  /*1200*/  FADD R6, R25, -R29.reuse ;  /* 0x8000001d19067221 */ /* 0x100fe40000000000 */
[----:B------:R-:W-:Y:S01]  /*1210*/  FFMA R25, R4, 0.10000000149011611938, R29 ;  /* 0x3dcccccd04197823 */ /* 0x000fe2000000001d */
[----:B------:R-:W-:Y:S01]  /*1220*/  FFMA R24, R27, 0.10000000149011611938, R24 ;  /* 0x3dcccccd1b187823 */ /* 0x000fe20000000018 */
[----:B------:R-:W-:Y:S02]  /*1230*/  FFMA R7, R7, R6, R5 ;  /* 0x0000000607077223 */ /* 0x000fe40000000005 */
[--C-:B------:R-:W-:Y:S01]  /*1240*/  FADD R5, R26, -R25.reuse ;  /* 0x800000191a057221 */ /* 0x100fe20000000000 */
[----:B------:R-:W-:Y:S01]  /*1250*/  FADD R25, -R24, R25 ;  /* 0x0000001918197221 */ /* 0x000fe20000000100 */
[----:B------:R-:W-:-:S03]  /*1260*/  FADD R6, R31, -R24 ;  /* 0x800000181f067221 */ /* 0x000fc60000000000 */
[----:B------:R-:W-:Y:S01]  /*1270*/  FFMA R24, R25, 0.5, R24 ;  /* 0x3f00000019187823 */ /* 0x000fe20000000018 */
[----:B------:R-:W-:Y:S01]  /*1280*/  FFMA R5, R4, R5, R7 ;  /* 0x0000000504057223 */ /* 0x000fe20000000007 */
[----:B------:R-:W-:Y:S01]  /*1290*/  FFMA R6, R27, R6, R32 ;  /* 0x000000061b067223 */ /* 0x000fe20000000020 */
[----:B------:R-:W-:Y:S02]  /*12a0*/  FMUL R4, R25, R25 ;  /* 0x0000001919047220 */ /* 0x000fe40000400000 */
[----:B------:R-:W0:Y:S01]  /*12b0*/  SHFL.BFLY PT, R7, R24, 0x10, 0x1f ;  /* 0x0e001f0018077f89 */ /* 0x000e2200000e0000 */
[----:B------:R-:W-:Y:S01]  /*12c0*/  FADD R5, R6, R5 ;  /* 0x0000000506057221 */ /* 0x000fe20000000000 */
[----:B------:R-:W-:-:S04]  /*12d0*/  FMUL R4, R4, 10 ;  /* 0x4120000004047820 */ /* 0x000fc80000400000 */
[----:B------:R-:W-:-:S05]  /*12e0*/  FFMA R4, R4, 0.5, R5 ;  /* 0x3f00000004047823 */ /* 0x000fca0000000005 */
[----:B------:R-:W1:Y:S01]  /*12f0*/  SHFL.BFLY PT, R5, R4, 0x10, 0x1f ;  /* 0x0e001f0004057f89 */ /* 0x000e6200000e0000 */
[----:B0-----:R-:W-:-:S04]  /*1300*/  FADD R7, -R24, R7 ;  /* 0x0000000718077221 */ /* 0x001fc80000000100 */
[C---:B------:R-:W-:Y:S01]  /*1310*/  FMUL R6, R7.reuse, R7 ;  /* 0x0000000707067220 */ /* 0x040fe20000400000 */
[----:B------:R-:W-:-:S03]  /*1320*/  FFMA R7, R7, 0.5, R24 ;  /* 0x3f00000007077823 */ /* 0x000fc60000000018 */
[----:B------:R-:W-:Y:S02]  /*1330*/  FMUL R6, R6, 20 ;  /* 0x41a0000006067820 */ /* 0x000fe40000400000 */
[----:B------:R-:W0:Y:S01]  /*1340*/  SHFL.BFLY PT, R26, R7, 0x8, 0x1f ;  /* 0x0d001f00071a7f89 */ /* 0x000e2200000e0000 */
[----:B-1----:R-:W-:-:S04]  /*1350*/  FADD R5, R4, R5 ;  /* 0x0000000504057221 */ /* 0x002fc80000000000 */
        /* <DEDUP_REMOVED lines=13> */
[----:B------:R-:W-:Y:S01]  /*1430*/  FMUL R4, R4, 80 ;  /* 0x42a0000004047820 */ /* 0x000fe20000400000 */
[----:B-1----:R-:W-:Y:S01]  /*1440*/  FADD R25, R6, R25 ;  /* 0x0000001906197221 */ /* 0x002fe20000000000 */
[----:B------:R-:W0:Y:S03]  /*1450*/  SHFL.BFLY PT, R24, R27, 0x2, 0x1f ;  /* 0x0c401f001b187f89 */ /* 0x000e2600000e0000 */
[----:B------:R-:W-:-:S05]  /*1460*/  FFMA R4, R4, 0.5, R25 ;  /* 0x3f00000004047823 */ /* 0x000fca0000000019 */
[----:B------:R-:W1:Y:S01]  /*1470*/  SHFL.BFLY PT, R5, R4, 0x2, 0x1f ;  /* 0x0c401f0004057f89 */ /* 0x000e6200000e0000 */
[----:B0-----:R-:W-:-:S04]  /*1480*/  FADD R24, -R27, R24 ;  /* 0x000000181b187221 */ /* 0x001fc80000000100 */
[C---:B------:R-:W-:Y:S01]  /*1490*/  FMUL R7, R24.reuse, R24 ;  /* 0x0000001818077220 */ /* 0x040fe20000400000 */
[----:B------:R-:W-:Y:S01]  /*14a0*/  FFMA R24, R24, 0.5, R27 ;  /* 0x3f00000018187823 */ /* 0x000fe2000000001b */
[----:B-1----:R-:W-:Y:S02]  /*14b0*/  FADD R5, R4, R5 ;  /* 0x0000000504057221 */ /* 0x002fe40000000000 */
[----:B------:R-:W-:Y:S02]  /*14c0*/  FMUL R6, R7, 160 ;  /* 0x4320000007067820 */ /* 0x000fe40000400000 */
[----:B------:R-:W0:Y:S02]  /*14d0*/  SHFL.BFLY PT, R7, R24, 0x1, 0x1f ;  /* 0x0c201f0018077f89 */ /* 0x000e2400000e0000 */
[----:B------:R-:W-:-:S05]  /*14e0*/  FFMA R5, R6, 0.5, R5 ;  /* 0x3f00000006057823 */ /* 0x000fca0000000005 */
[----:B------:R-:W1:Y:S01]  /*14f0*/  SHFL.BFLY PT, R6, R5, 0x1, 0x1f ;  /* 0x0c201f0005067f89 */ /* 0x000e6200000e0000 */
[----:B------:R-:W-:-:S04]  /*1500*/  SHF.R.U32.HI R26, RZ, 0x3, R0 ;  /* 0x00000003ff1a7819 */ /* 0x000fc80000011600 */
[----:B------:R-:W-:Y:S01]  /*1510*/  LOP3.LUT R26, R26, 0x1c, RZ, 0xc0, !PT ;  /* 0x0000001c1a1a7812 */ /* 0x000fe200078ec0ff */
[----:B0-----:R-:W-:-:S04]  /*1520*/  FADD R7, -R24, R7 ;  /* 0x0000000718077221 */ /* 0x001fc80000000100 */
[----:B------:R-:W-:Y:S01]  /*1530*/  FMUL R4, R7, R7 ;  /* 0x0000000707047220 */ /* 0x000fe20000400000 */
[----:B-1----:R-:W-:-:S03]  /*1540*/  FADD R6, R5, R6 ;  /* 0x0000000605067221 */ /* 0x002fc60000000000 */
[----:B------:R-:W-:Y:S01]  /*1550*/  FMUL R25, R4, 320 ;  /* 0x43a0000004197820 */ /* 0x000fe20000400000 */
[----:B------:R-:W-:Y:S01]  /*1560*/  @!P0 MOV R5, 0x44200000 ;  /* 0x4420000000058802 */ /* 0x000fe20000000f00 */
[----:B------:R-:W-:Y:S02]  /*1570*/  FFMA R7, R7, 0.5, R24 ;  /* 0x3f00000007077823 */ /* 0x000fe40000000018 */
[----:B------:R-:W-:Y:S02]  /*1580*/  FFMA R6, R25, 0.5, R6 ;  /* 0x3f00000019067823 */ /* 0x000fe40000000006 */
[----:B------:R0:W-:Y:S04]  /*1590*/  @!P0 STS [R26+UR6+0x40], R5 ;  /* 0x000040051a008988 */ /* 0x0001e80008000806 */
[----:B------:R0:W-:Y:S04]  /*15a0*/  @!P0 STS [R26+UR6], R7 ;  /* 0x000000071a008988 */ /* 0x0001e80008000806 */
[----:B------:R0:W-:Y:S01]  /*15b0*/  @!P0 STS [R26+UR6+0x20], R6 ;  /* 0x000020061a008988 */ /* 0x0001e20008000806 */
[----:B------:R-:W-:Y:S01]  /*15c0*/  LEA R24, R0, UR6, 0x2 ;  /* 0x0000000600187c11 */ /* 0x000fe2000f8e10ff */
[----:B------:R-:W-:Y:S06]  /*15d0*/  BAR.SYNC.DEFER_BLOCKING 0x0 ;  /* 0x0000000000007b1d */ /* 0x000fec0000010000 */
[----:B------:R0:W1:Y:S01]  /*15e0*/  @!P1 LDS R3, [R24+0x40] ;  /* 0x0000400018039984 */ /* 0x0000620000000800 */
[----:B------:R-:W-:Y:S04]  /*15f0*/  BSSY.RECONVERGENT B0, `(.L_x_0) ;  /* 0x0000004000007945 */ /* 0x000fe80003800200 */
[----:B------:R-:W-:Y:S05]  /*1600*/  @P1 BRA `(.L_x_1) ;  /* 0x0000000000081947 */ /* 0x000fea0003800000 */
[----:B0-----:R2:W3:Y:S04]  /*1610*/  LDS R26, [R24] ;  /* 0x00000000181a7984 */ /* 0x0014e80000000800 */
[----:B------:R2:W4:Y:S02]  /*1620*/  LDS R7, [R24+0x20] ;  /* 0x0000200018077984 */ /* 0x0005240000000800 */
.L_x_1:
[----:B------:R-:W-:Y:S05]  /*1630*/  BSYNC.RECONVERGENT B0 ;  /* 0x0000000000007941 */ /* 0x000fea0003800200 */
.L_x_0:
[----:B-1----:R-:W1:Y:S01]  /*1640*/  SHFL.BFLY PT, R30, R3, 0x4, 0x1f ;  /* 0x0c801f00031e7f89 */ /* 0x002e6200000e0000 */
[----:B------:R-:W-:Y:S03]  /*1650*/  BSSY.RECONVERGENT B0, `(.L_x_2) ;  /* 0x0000045000007945 */ /* 0x000fe60003800200 */
[----:B---3--:R-:W3:Y:S04]  /*1660*/  SHFL.BFLY PT, R25, R26, 0x4, 0x1f ;  /* 0x0c801f001a197f89 */ /* 0x008ee800000e0000 */
[----:B----4-:R-:W4:Y:S01]  /*1670*/  SHFL.BFLY PT, R28, R7, 0x4, 0x1f ;  /* 0x0c801f00071c7f89 */ /* 0x010f2200000e0000 */
[----:B01----:R-:W-:-:S04]  /*1680*/  FADD R5, R3, R30 ;  /* 0x0000001e03057221 */ /* 0x003fc80000000000 */
[C---:B------:R-:W-:Y:S01]  /*1690*/  FMUL R4, R5.reuse, 0.25 ;  /* 0x3e80000005047820 */ /* 0x040fe20000400000 */
[C---:B------:R-:W-:Y:S01]  /*16a0*/  FSETP.GEU.AND P1, PT, |R5|.reuse, 1.175494350822287508e-38, PT ;  /* 0x008000000500780b */ /* 0x040fe20003f2e200 */
[----:B------:R-:W-:Y:S01]  /*16b0*/  FSETP.GT.AND P0, PT, |R5|, 8.50705917302346158658e+37, PT ;  /* 0x7e8000000500780b */ /* 0x000fe20003f04200 */
[----:B------:R-:W0:Y:S01]  /*16c0*/  SHFL.BFLY PT, R6, R5, 0x2, 0x1f ;  /* 0x0c401f0005067f89 */ /* 0x000e2200000e0000 */
[----:B---3--:R-:W-:Y:S01]  /*16d0*/  FADD R29, -R26, R25 ;  /* 0x000000191a1d7221 */ /* 0x008fe20000000100 */
[----:B----4-:R-:W-:Y:S02]  /*16e0*/  FADD R28, R7, R28 ;  /* 0x0000001c071c7221 */ /* 0x010fe40000000000 */
[----:B------:R-:W-:-:S07]  /*16f0*/  FSEL R27, R4, R5, P0 ;  /* 0x00000005041b7208 */ /* 0x000fce0000000000 */
[----:B------:R-:W-:Y:S01]  /*1700*/  @!P1 FMUL R27, R27, 16777216 ;  /* 0x4b8000001b1b9820 */ /* 0x000fe20000400000 */
[----:B------:R-:W-:-:S04]  /*1710*/  @P0 FMUL R30, R30, 0.25 ;  /* 0x3e8000001e1e0820 */ /* 0x000fc80000400000 */
[----:B------:R-:W-:Y:S01]  /*1720*/  @!P1 FMUL R30, R30, 16777216 ;  /* 0x4b8000001e1e9820 */ /* 0x000fe20000400000 */
[----:B------:R-:W1:Y:S01]  /*1730*/  MUFU.RCP R27, R27 ;  /* 0x0000001b001b7308 */ /* 0x000e620000001000 */
[C---:B------:R-:W-:Y:S01]  /*1740*/  FSETP.NEU.AND P1, PT, R5.reuse, RZ, PT ;  /* 0x000000ff0500720b */ /* 0x040fe20003f2d000 */
[----:B0-----:R-:W-:-:S04]  /*1750*/  FADD R4, R5, R6 ;  /* 0x0000000605047221 */ /* 0x001fc80000000000 */
[C---:B------:R-:W-:Y:S01]  /*1760*/  FMUL R31, R4.reuse, 0.25 ;  /* 0x3e800000041f7820 */ /* 0x040fe20000400000 */
[C---:B------:R-:W-:Y:S01]  /*1770*/  FSETP.GEU.AND P2, PT, |R4|.reuse, 1.175494350822287508e-38, PT ;  /* 0x008000000400780b */ /* 0x040fe20003f4e200 */
[----:B------:R-:W-:Y:S01]  /*1780*/  FSETP.GT.AND P0, PT, |R4|, 8.50705917302346158658e+37, PT ;  /* 0x7e8000000400780b */ /* 0x000fe20003f04200 */
[----:B------:R-:W0:Y:S01]  /*1790*/  SHFL.BFLY PT, R25, R4, 0x1, 0x1f ;  /* 0x0c201f0004197f89 */ /* 0x000e2200000e0000 */
[----:B-1----:R-:W-:-:S03]  /*17a0*/  FMUL R30, R27, R30 ;  /* 0x0000001e1b1e7220 */ /* 0x002fc60000400000 */
[----:B------:R-:W-:Y:S02]  /*17b0*/  FSEL R31, R31, R4, P0 ;  /* 0x000000041f1f7208 */ /* 0x000fe40000000000 */
[----:B------:R-:W-:Y:S01]  /*17c0*/  FSEL R27, R30, RZ, P1 ;  /* 0x000000ff1e1b7208 */ /* 0x000fe20000800000 */
[----:B------:R-:W-:-:S04]  /*17d0*/  FMUL R30, R29, R29 ;  /* 0x0000001d1d1e7220 */ /* 0x000fc80000400000 */
[----:B------:R-:W-:Y:S01]  /*17e0*/  @!P2 FMUL R31, R31, 16777216 ;  /* 0x4b8000001f1fa820 */ /* 0x000fe20000400000 */
[----:B------:R-:W-:Y:S01]  /*17f0*/  @P0 FMUL R6, R6, 0.25 ;  /* 0x3e80000006060820 */ /* 0x000fe20000400000 */
[----:B------:R-:W-:Y:S01]  /*1800*/  FSETP.NEU.AND P1, PT, R4, RZ, PT ;  /* 0x000000ff0400720b */ /* 0x000fe20003f2d000 */
[----:B------:R-:W-:Y:S01]  /*1810*/  FFMA R26, R29, R27, R26 ;  /* 0x0000001b1d1a7223 */ /* 0x000fe2000000001a */
[----:B------:R-:W-:Y:S01]  /*1820*/  FMUL R30, R3, R30 ;  /* 0x0000001e031e7220 */ /* 0x000fe20000400000 */
[----:B------:R-:W-:Y:S01]  /*1830*/  @!P2 FMUL R6, R6, 16777216 ;  /* 0x4b8000000606a820 */ /* 0x000fe20000400000 */
[----:B------:R-:W1:Y:S02]  /*1840*/  MUFU.RCP R31, R31 ;  /* 0x0000001f001f7308 */ /* 0x000e640000001000 */
[----:B------:R-:W3:Y:S01]  /*1850*/  SHFL.BFLY PT, R3, R26, 0x2, 0x1f ;  /* 0x0c401f001a037f89 */ /* 0x000ee200000e0000 */
[----:B------:R-:W-:Y:S01]  /*1860*/  FFMA R28, R27, R30, R28 ;  /* 0x0000001e1b1c7223 */ /* 0x000fe2000000001c */
[----:B0-----:R-:W-:-:S04]  /*1870*/  FADD R27, R4, R25 ;  /* 0x00000019041b7221 */ /* 0x001fc80000000000 */
[----:B------:R-:W0:Y:S01]  /*1880*/  SHFL.BFLY PT, R7, R28, 0x2, 0x1f ;  /* 0x0c401f001c077f89 */ /* 0x000e2200000e0000 */
[C---:B------:R-:W-:Y:S01]  /*1890*/  FMUL R32, R27.reuse, 0.25 ;  /* 0x3e8000001b207820 */ /* 0x040fe20000400000 */
[C---:B------:R-:W-:Y:S01]  /*18a0*/  FSETP.GEU.AND P2, PT, |R27|.reuse, 1.175494350822287508e-38, PT ;  /* 0x008000001b00780b */ /* 0x040fe20003f4e200 */
[----:B------:R-:W-:Y:S01]  /*18b0*/  FSETP.GT.AND P0, PT, |R27|, 8.50705917302346158658e+37, PT ;  /* 0x7e8000001b00780b */ /* 0x000fe20003f04200 */
[----:B-1----:R-:W-:-:S04]  /*18c0*/  FMUL R6, R31, R6 ;  /* 0x000000061f067220 */ /* 0x002fc80000400000 */
[----:B------:R-:W-:Y:S01]  /*18d0*/  FSEL R32, R32, R27, P0 ;  /* 0x0000001b20207208 */ /* 0x000fe20000000000 */
[----:B------:R-:W-:Y:S01]  /*18e0*/  FSEL R6, R6, RZ, P1 ;  /* 0x000000ff06067208 */ /* 0x000fe20000800000 */
[----:B------:R-:W-:-:S05]  /*18f0*/  ISETP.NE.AND P1, PT, R0, RZ, PT ;  /* 0x000000ff0000720c */ /* 0x000fca0003f25270 */
[----:B------:R-:W-:Y:S01]  /*1900*/  @!P2 FMUL R32, R32, 16777216 ;  /* 0x4b8000002020a820 */ /* 0x000fe20000400000 */
[----:B---3--:R-:W-:Y:S01]  /*1910*/  FADD R3, -R26, R3 ;  /* 0x000000031a037221 */ /* 0x008fe20000000100 */
[----:B------:R-:W-:Y:S01]  /*1920*/  @P0 FMUL R25, R25, 0.25 ;  /* 0x3e80000019190820 */ /* 0x000fe20000400000 */
[----:B------:R-:W-:Y:S02]  /*1930*/  FSETP.NEU.AND P0, PT, R27, RZ, PT ;  /* 0x000000ff1b00720b */ /* 0x000fe40003f0d000 */
[C---:B------:R-:W-:Y:S01]  /*1940*/  FMUL R30, R3.reuse, R3 ;  /* 0x00000003031e7220 */ /* 0x040fe20000400000 */
[----:B------:R-:W-:Y:S01]  /*1950*/  FFMA R26, R3, R6, R26 ;  /* 0x00000006031a7223 */ /* 0x000fe2000000001a */
[----:B0-----:R-:W-:Y:S01]  /*1960*/  FADD R7, R28, R7 ;  /* 0x000000071c077221 */ /* 0x001fe20000000000 */
[----:B------:R-:W0:Y:S01]  /*1970*/  MUFU.RCP R32, R32 ;  /* 0x0000002000207308 */ /* 0x000e220000001000 */
[----:B------:R-:W-:Y:S01]  /*1980*/  FMUL R30, R5, R30 ;  /* 0x0000001e051e7220 */ /* 0x000fe20000400000 */
[----:B------:R-:W1:Y:S01]  /*1990*/  LDC.64 R28, c[0x0][0x3a8] ;  /* 0x0000ea00ff1c7b82 */ /* 0x000e620000000a00 */
[----:B------:R-:W3:Y:S01]  /*19a0*/  SHFL.BFLY PT, R3, R26, 0x1, 0x1f ;  /* 0x0c201f001a037f89 */ /* 0x000ee200000e0000 */
[----:B------:R-:W-:Y:S01]  /*19b0*/  @!P2 FMUL R25, R25, 16777216 ;  /* 0x4b8000001919a820 */ /* 0x000fe20000400000 */
[----:B------:R-:W-:-:S05]  /*19c0*/  FFMA R30, R6, R30, R7 ;  /* 0x0000001e061e7223 */ /* 0x000fca0000000007 */
[----:B------:R-:W4:Y:S01]  /*19d0*/  SHFL.BFLY PT, R5, R30, 0x1, 0x1f ;  /* 0x0c201f001e057f89 */ /* 0x000f2200000e0000 */
[----:B------:R-:W2:Y:S01]  /*19e0*/  LDC.64 R6, c[0x0][0x3a0] ;  /* 0x0000e800ff067b82 */ /* 0x000ea20000000a00 */
[----:B0-----:R-:W-:-:S05]  /*19f0*/  FMUL R25, R32, R25 ;  /* 0x0000001920197220 */ /* 0x001fca0000400000 */
[----:B------:R-:W-:Y:S01]  /*1a00*/  FSEL R25, R25, RZ, P0 ;  /* 0x000000ff19197208 */ /* 0x000fe20000000000 */
[----:B---3--:R-:W-:-:S04]  /*1a10*/  FADD R3, -R26, R3 ;  /* 0x000000031a037221 */ /* 0x008fc80000000100 */
[C---:B------:R-:W-:Y:S01]  /*1a20*/  FMUL R31, R3.reuse, R3 ;  /* 0x00000003031f7220 */ /* 0x040fe20000400000 */
[----:B------:R-:W-:Y:S01]  /*1a30*/  FFMA R3, R3, R25, R26 ;  /* 0x0000001903037223 */ /* 0x000fe2000000001a */
[----:B----4-:R-:W-:Y:S02]  /*1a40*/  FADD R30, R30, R5 ;  /* 0x000000051e1e7221 */ /* 0x010fe40000000000 */
[----:B------:R-:W-:-:S04]  /*1a50*/  FMUL R31, R4, R31 ;  /* 0x0000001f041f7220 */ /* 0x000fc80000400000 */
[----:B------:R-:W-:Y:S01]  /*1a60*/  FFMA R31, R25, R31, R30 ;  /* 0x0000001f191f7223 */ /* 0x000fe2000000001e */
[----:B------:R-:W-:Y:S06]  /*1a70*/  @P1 BRA `(.L_x_3) ;  /* 0x0000000000081947 */ /* 0x000fec0003800000 */
[----:B------:R0:W-:Y:S04]  /*1a80*/  STS [R24], R3 ;  /* 0x0000000318007388 */ /* 0x0001e80000000800 */
[----:B------:R0:W-:Y:S02]  /*1a90*/  STS [R24+0x20], R31 ;  /* 0x0000201f18007388 */ /* 0x0001e40000000800 */
.L_x_3:
[----:B------:R-:W-:Y:S05]  /*1aa0*/  BSYNC.RECONVERGENT B0 ;  /* 0x0000000000007941 */ /* 0x000fea0003800200 */
.L_x_2:
[----:B------:R3:W-:Y:S01]  /*1ab0*/  @!P1 STS [R24+0x40], R27 ;  /* 0x0000401b18009388 */ /* 0x0007e20000000800 */
[----:B------:R-:W-:Y:S01]  /*1ac0*/  UMOV UR4, 0xf0 ;  /* 0x000000f000047882 */ /* 0x000fe20000000000 */
[----:B-1----:R-:W-:Y:S01]  /*1ad0*/  IMAD.WIDE.U32 R4, R2, 0x4, R28 ;  /* 0x0000000402047825 */ /* 0x002fe200078e001c */
[----:B------:R-:W-:Y:S01]  /*1ae0*/  USHF.R.U32 UR8, UR4, 0x4, URZ ;  /* 0x0000000404087899 */ /* 0x000fe200080016ff */
[----:B------:R-:W-:-:S03]  /*1af0*/  UMOV UR9, 0x120 ;  /* 0x0000012000097882 */ /* 0x000fc60000000000 */
[----:B------:R-:W-:-:S04]  /*1b00*/  ULOP3.LUT UR9, UR9, 0xf, UR8, 0xf8, !UPT ;  /* 0x0000000f09097892 */ /* 0x000fc8000f8ef808 */
[----:B------:R-:W-:Y:S01]  /*1b10*/  USHF.L.U32 UR9, UR9, 0x14, URZ ;  /* 0x0000001409097899 */ /* 0x000fe200080006ff */
[----:B------:R-:W-:Y:S01]  /*1b20*/  UMOV UR8, URZ ;  /* 0x000000ff00087c82 */ /* 0x000fe20008000000 */
[----:B------:R-:W-:Y:S01]  /*1b30*/  BAR.SYNC.DEFER_BLOCKING 0x0 ;  /* 0x0000000000007b1d */ /* 0x000fe20000010000 */
[----:B------:R-:W-:-:S05]  /*1b40*/  USHF.R.U32 UR4, UR4, 0x4, URZ ;  /* 0x0000000404047899 */ /* 0x000fca00080016ff */
[----:B------:R-:W-:Y:S02]  /*1b50*/  UMOV UR5, 0x140 ;  /* 0x0000014000057882 */ /* 0x000fe40000000000 */
[----:B------:R-:W-:-:S04]  /*1b60*/  ULOP3.LUT UR5, UR5, 0xf, UR4, 0xf8, !UPT ;  /* 0x0000000f05057892 */ /* 0x000fc8000f8ef804 */
[----:B------:R-:W-:Y:S01]  /*1b70*/  USHF.L.U32 UR5, UR5, 0x14, URZ ;  /* 0x0000001405057899 */ /* 0x000fe200080006ff */
[----:B------:R-:W-:Y:S01]  /*1b80*/  UMOV UR4, URZ ;  /* 0x000000ff00047c82 */ /* 0x000fe20008000000 */
[----:B0-2---:R-:W-:Y:S01]  /*1b90*/  IMAD.WIDE.U32 R2, R2, 0x4, R6 ;  /* 0x0000000402027825 */ /* 0x005fe200078e0006 */
[----:B------:R-:W0:Y:S01]  /*1ba0*/  LDCU.64 UR12, c[0x0][0x3b0] ;  /* 0x00007600ff0c77ac */ /* 0x000e220008000a00 */
[----:B------:R-:W2:Y:S04]  /*1bb0*/  LDG.E.EF R18, desc[UR8][R18.64] ;  /* 0x0000000812127981 */ /* 0x000ea8000c0e1900 */
[----:B------:R-:W4:Y:S04]  /*1bc0*/  LDG.E.EF R20, desc[UR8][R20.64] ;  /* 0x0000000814147981 */ /* 0x000f28000c0e1900 */
[----:B------:R-:W5:Y:S04]  /*1bd0*/  LDG.E.EL R25, desc[UR4][R14.64] ;  /* 0x000000040e197981 */ /* 0x000f68000c2e1900 */
[----:B------:R5:W5:Y:S04]  /*1be0*/  LDG.E.EF R22, desc[UR8][R22.64] ;  /* 0x0000000816167981 */ /* 0x000b68000c0e1900 */
[----:B------:R-:W5:Y:S04]  /*1bf0*/  LDG.E.EL R13, desc[UR4][R2.64] ;  /* 0x00000004020d7981 */ /* 0x000f68000c2e1900 */
[----:B------:R-:W5:Y:S04]  /*1c00*/  LDG.E.EL R7, desc[UR4][R4.64] ;  /* 0x0000000404077981 */ /* 0x000f68000c2e1900 */
[----:B------:R-:W1:Y:S04]  /*1c10*/  LDS R0, [UR6+0x20] ;  /* 0x00002006ff007984 */ /* 0x000e680008000800 */
[----:B------:R-:W0:Y:S01]  /*1c20*/  LDS R6, [UR6] ;  /* 0x00000006ff067984 */ /* 0x000e220008000800 */
[----:B---3--:R-:W-:-:S05]  /*1c30*/  HFMA2 R27, -RZ, RZ, 0.662109375, -19.203125 ;  /* 0x394ccccdff1b7431 */ /* 0x008fca00000001ff */
[----:B-1----:R-:W-:-:S06]  /*1c40*/  FFMA R0, R0, R27, 9.9999999747524270788e-07 ;  /* 0x358637bd00007423 */ /* 0x002fcc000000001b */
[----:B------:R-:W1:Y:S01]  /*1c50*/  MUFU.RSQ R0, R0 ;  /* 0x0000000000007308 */ /* 0x000e620000001400 */
[----:B------:R-:W3:Y:S01]  /*1c60*/  LDCU.64 UR10, c[0x0][0x358] ;  /* 0x00006b00ff0a77ac */ /* 0x000ee20008000a00 */
[----:B--2---:R-:W-:Y:S02]  /*1c70*/  HADD2.F32 R19, -RZ, R18.H0_H0 ;  /* 0x20000012ff137230 */ /* 0x004fe40000004100 */
[----:B----4-:R-:W-:Y:S02]  /*1c80*/  HADD2.F32 R24, -RZ, R20.H0_H0 ;  /* 0x20000014ff187230 */ /* 0x010fe40000004100 */
[----:B-----5:R-:W-:Y:S02]  /*1c90*/  HADD2.F32 R23, -RZ, R25.H0_H0 ;  /* 0x20000019ff177230 */ /* 0x020fe40000004100 */
[----:B------:R-:W-:Y:S02]  /*1ca0*/  HADD2.F32 R18, -RZ, R18.H1_H1 ;  /* 0x30000012ff127230 */ /* 0x000fe40000004100 */
[----:B------:R-:W-:-:S02]  /*1cb0*/  HADD2.F32 R21, -RZ, R20.H1_H1 ;  /* 0x30000014ff157230 */ /* 0x000fc40000004100 */
[----:B------:R-:W-:Y:S02]  /*1cc0*/  HADD2.F32 R25, -RZ, R25.H1_H1 ;  /* 0x30000019ff197230 */ /* 0x000fe40000004100 */
[----:B------:R-:W-:Y:S01]  /*1cd0*/  FFMA R24, R24, R23, R19 ;  /* 0x0000001718187223 */ /* 0x000fe20000000013 */
[--C-:B------:R-:W-:Y:S02]  /*1ce0*/  HADD2.F32 R19, -RZ, R22.reuse.H0_H0 ;  /* 0x20000016ff137230 */ /* 0x100fe40000004100 */
[----:B------:R-:W-:Y:S02]  /*1cf0*/  HADD2.F32 R22, -RZ, R22.H1_H1 ;  /* 0x30000016ff167230 */ /* 0x000fe40000004100 */
[----:B------:R-:W-:Y:S01]  /*1d00*/  FFMA R21, R21, R25, R18 ;  /* 0x0000001915157223 */ /* 0x000fe20000000012 */
[----:B------:R-:W-:-:S03]  /*1d10*/  FADD R23, R19, R24 ;  /* 0x0000001813177221 */ /* 0x000fc60000000000 */
[----:B------:R-:W-:Y:S01]  /*1d20*/  FADD R21, R22, R21 ;  /* 0x0000001516157221 */ /* 0x000fe20000000000 */
[--C-:B------:R-:W-:Y:S02]  /*1d30*/  HADD2.F32 R18, -RZ, R13.reuse.H0_H0 ;  /* 0x2000000dff127230 */ /* 0x100fe40000004100 */
[C---:B0-----:R-:W-:Y:S01]  /*1d40*/  FADD R23, -R6.reuse, R23 ;  /* 0x0000001706177221 */ /* 0x041fe20000000100 */
[----:B------:R-:W-:Y:S02]  /*1d50*/  HADD2.F32 R13, -RZ, R13.H1_H1 ;  /* 0x3000000dff0d7230 */ /* 0x000fe40000004100 */
[----:B------:R-:W-:Y:S01]  /*1d60*/  FADD R21, -R6, R21 ;  /* 0x0000001506157221 */ /* 0x000fe20000000100 */
[--C-:B------:R-:W-:Y:S02]  /*1d70*/  HADD2.F32 R19, -RZ, R7.reuse.H0_H0 ;  /* 0x20000007ff137230 */ /* 0x100fe40000004100 */
[----:B------:R-:W-:Y:S01]  /*1d80*/  FADD R22, R18, 1 ;  /* 0x3f80000012167421 */ /* 0x000fe20000000000 */
[----:B------:R-:W-:-:S02]  /*1d90*/  HADD2.F32 R7, -RZ, R7.H1_H1 ;  /* 0x30000007ff077230 */ /* 0x000fc40000004100 */
[----:B------:R-:W-:Y:S01]  /*1da0*/  FADD R13, R13, 1 ;  /* 0x3f8000000d0d7421 */ /* 0x000fe20000000000 */
[C---:B-1----:R-:W-:Y:S01]  /*1db0*/  FMUL R18, R0.reuse, R23 ;  /* 0x0000001700127220 */ /* 0x042fe20000400000 */
[----:B------:R-:W-:-:S03]  /*1dc0*/  FMUL R20, R0, R21 ;  /* 0x0000001500147220 */ /* 0x000fc60000400000 */
[----:B------:R-:W-:Y:S01]  /*1dd0*/  FFMA R22, R18, R22, R19 ;  /* 0x0000001612167223 */ /* 0x000fe20000000013 */
[----:B------:R-:W-:-:S04]  /*1de0*/  FFMA R7, R20, R13, R7 ;  /* 0x0000000d14077223 */ /* 0x000fc80000000007 */
[C---:B------:R-:W-:Y:S01]  /*1df0*/  FSETP.GT.AND P0, PT, R22.reuse, -448, PT ;  /* 0xc3e000001600780b */ /* 0x040fe20003f04000 */
[C---:B------:R-:W-:Y:S01]  /*1e00*/  FSETP.GT.AND P1, PT, R7.reuse, -448, PT ;  /* 0xc3e000000700780b */ /* 0x040fe20003f24000 */
[----:B------:R-:W-:Y:S01]  /*1e10*/  FSETP.NAN.AND P2, PT, R22, R22, PT ;  /* 0x000000161600720b */ /* 0x000fe20003f48000 */
[----:B------:R-:W-:-:S10]  /*1e20*/  FSETP.NAN.AND P3, PT, R7, R7, PT ;  /* 0x000000070700720b */ /* 0x000fd40003f68000 */
[----:B------:R-:W-:Y:S01]  /*1e30*/  @!P0 FSEL R22, R22, -448, P2 ;  /* 0xc3e0000016168808 */ /* 0x000fe20001000000 */
[----:B------:R-:W-:-:S04]  /*1e40*/  @!P1 FSEL R7, R7, -448, P3 ;  /* 0xc3e0000007079808 */ /* 0x000fc80001800000 */
[C---:B------:R-:W-:Y:S01]  /*1e50*/  FSETP.GEU.AND P2, PT, R22.reuse, 448, PT ;  /* 0x43e000001600780b */ /* 0x040fe20003f4e000 */
[C---:B------:R-:W-:Y:S01]  /*1e60*/  FSETP.GEU.AND P3, PT, R7.reuse, 448, PT ;  /* 0x43e000000700780b */ /* 0x040fe20003f6e000 */
[----:B------:R-:W-:Y:S01]  /*1e70*/  FSETP.NAN.AND P0, PT, R22, R22, PT ;  /* 0x000000161600720b */ /* 0x000fe20003f08000 */
[----:B------:R-:W-:Y:S01]  /*1e80*/  FSETP.NAN.AND P1, PT, R7, R7, PT ;  /* 0x000000070700720b */ /* 0x000fe20003f28000 */
[----:B------:R-:W-:Y:S01]  /*1e90*/  MOV R13, RZ ;  /* 0x000000ff000d7202 */ /* 0x000fe20000000f00 */
[----:B------:R-:W-:Y:S01]  /*1ea0*/  SHF.R.S32.HI R21, RZ, 0x1f, R12 ;  /* 0x0000001fff157819 */ /* 0x000fe2000001140c */
[----:B------:R-:W-:-:S03]  /*1eb0*/  MOV R20, R12 ;  /* 0x0000000c00147202 */ /* 0x000fc60000000f00 */
[----:B------:R-:W-:-:S04]  /*1ec0*/  IADD.64 R18, R12, 0x200 ;  /* 0x000002000c127835 */ /* 0x000fc800078e0200 */
[----:B------:R-:W-:Y:S01]  /*1ed0*/  @P2 SEL R22, R22, 0x43e00000, P0 ;  /* 0x43e0000016162807 */ /* 0x000fe20000000000 */
[----:B------:R-:W-:Y:S01]  /*1ee0*/  @P3 SEL R7, R7, 0x43e00000, P1 ;  /* 0x43e0000007073807 */ /* 0x000fe20000800000 */
[----:B------:R-:W-:Y:S02]  /*1ef0*/  IADD.64 R20, R20, UR12 ;  /* 0x0000000c14147c35 */ /* 0x000fe4000f8e0200 */
[C---:B------:R-:W-:Y:S02]  /*1f00*/  IMAD.WIDE R24, R18.reuse, 0x2, R10 ;  /* 0x0000000212187825 */ /* 0x040fe400078e020a */
[----:B------:R-:W-:Y:S02]  /*1f10*/  F2FP.SATFINITE.E4M3.F32.PACK_AB_MERGE_C R19, R7, R22, RZ ;  /* 0x000000160713723e */ /* 0x000fe400048070ff */
[----:B------:R-:W-:-:S03]  /*1f20*/  IMAD.WIDE R22, R18, 0x2, R8 ;  /* 0x0000000212167825 */ /* 0x000fc600078e0208 */
[----:B---3--:R0:W-:Y:S01]  /*1f30*/  STG.E.U16 desc[UR10][R20.64], R19 ;  /* 0x0000001314007986 */ /* 0x0081e2000c10150a */
[----:B------:R-:W-:-:S03]  /*1f40*/  IMAD.WIDE R26, R18, 0x2, R16 ;  /* 0x00000002121a7825 */ /* 0x000fc600078e0210 */
[----:B------:R-:W2:Y:S04]  /*1f50*/  LDG.E.EL R30, desc[UR4][R14.64+0x400] ;  /* 0x000400040e1e7981 */ /* 0x000ea8000c2e1900 */
[----:B------:R-:W3:Y:S04]  /*1f60*/  LDG.E.EF R22, desc[UR8][R22.64] ;  /* 0x0000000816167981 */ /* 0x000ee8000c0e1900 */
[----:B------:R-:W4:Y:S04]  /*1f70*/  LDG.E.EF R24, desc[UR8][R24.64] ;  /* 0x0000000818187981 */ /* 0x000f28000c0e1900 */
[----:B------:R-:W5:Y:S04]  /*1f80*/  LDG.E.EF R26, desc[UR8][R26.64] ;  /* 0x000000081a1a7981 */ /* 0x000f68000c0e1900 */
[----:B------:R-:W5:Y:S04]  /*1f90*/  LDG.E.EL R32, desc[UR4][R2.64+0x400] ;  /* 0x0004000402207981 */ /* 0x000f68000c2e1900 */
[----:B------:R-:W5:Y:S01]  /*1fa0*/  LDG.E.EL R7, desc[UR4][R4.64+0x400] ;  /* 0x0004000404077981 */ /* 0x000f62000c2e1900 */
[----:B--2---:R-:W-:-:S02]  /*1fb0*/  HADD2.F32 R31, -RZ, R30.H0_H0 ;  /* 0x2000001eff1f7230 */ /* 0x004fc40000004100 */
[----:B------:R-:W-:Y:S02]  /*1fc0*/  HADD2.F32 R30, -RZ, R30.H1_H1 ;  /* 0x3000001eff1e7230 */ /* 0x000fe40000004100 */
[--C-:B---3--:R-:W-:Y:S02]  /*1fd0*/  HADD2.F32 R28, -RZ, R22.reuse.H0_H0 ;  /* 0x20000016ff1c7230 */ /* 0x108fe40000004100 */
[----:B0-----:R-:W-:Y:S02]  /*1fe0*/  HADD2.F32 R19, -RZ, R22.H1_H1 ;  /* 0x30000016ff137230 */ /* 0x001fe40000004100 */
[--C-:B----4-:R-:W-:Y:S02]  /*1ff0*/  HADD2.F32 R29, -RZ, R24.reuse.H0_H0 ;  /* 0x20000018ff1d7230 */ /* 0x110fe40000004100 */
[----:B------:R-:W-:Y:S02]  /*2000*/  HADD2.F32 R20, -RZ, R24.H1_H1 ;  /* 0x30000018ff147230 */ /* 0x000fe40000004100 */
[----:B-----5:R-:W-:-:S02]  /*2010*/  HADD2.F32 R21, -RZ, R26.H0_H0 ;  /* 0x2000001aff157230 */ /* 0x020fc40000004100 */
[----:B------:R-:W-:Y:S01]  /*2020*/  FFMA R28, R29, R31, R28 ;  /* 0x0000001f1d1c7223 */ /* 0x000fe2000000001c */
[----:B------:R-:W-:Y:S02]  /*2030*/  HADD2.F32 R26, -RZ, R26.H1_H1 ;  /* 0x3000001aff1a7230 */ /* 0x000fe40000004100 */
[----:B------:R-:W-:Y:S01]  /*2040*/  FFMA R19, R20, R30, R19 ;  /* 0x0000001e14137223 */ /* 0x000fe20000000013 */
[----:B------:R-:W-:-:S03]  /*2050*/  FADD R21, R21, R28 ;  /* 0x0000001c15157221 */ /* 0x000fc60000000000 */
[----:B------:R-:W-:Y:S01]  /*2060*/  FADD R23, R26, R19 ;  /* 0x000000131a177221 */ /* 0x000fe20000000000 */
[--C-:B------:R-:W-:Y:S02]  /*2070*/  HADD2.F32 R19, -RZ, R32.reuse.H0_H0 ;  /* 0x20000020ff137230 */ /* 0x100fe40000004100 */
[C---:B------:R-:W-:Y:S01]  /*2080*/  FADD R21, -R6.reuse, R21 ;  /* 0x0000001506157221 */ /* 0x040fe20000000100 */
[----:B------:R-:W-:Y:S02]  /*2090*/  HADD2.F32 R32, -RZ, R32.H1_H1 ;  /* 0x30000020ff207230 */ /* 0x000fe40000004100 */
[----:B------:R-:W-:Y:S01]  /*20a0*/  FADD R23, -R6, R23 ;  /* 0x0000001706177221 */ /* 0x000fe20000000100 */
[--C-:B------:R-:W-:Y:S02]  /*20b0*/  HADD2.F32 R20, -RZ, R7.reuse.H0_H0 ;  /* 0x20000007ff147230 */ /* 0x100fe40000004100 */
[----:B------:R-:W-:Y:S01]  /*20c0*/  FADD R19, R19, 1 ;  /* 0x3f80000013137421 */ /* 0x000fe20000000000 */
[----:B------:R-:W-:-:S02]  /*20d0*/  HADD2.F32 R7, -RZ, R7.H1_H1 ;  /* 0x30000007ff077230 */ /* 0x000fc40000004100 */
[----:B------:R-:W-:Y:S01]  /*20e0*/  FADD R32, R32, 1 ;  /* 0x3f80000020207421 */ /* 0x000fe20000000000 */
[C---:B------:R-:W-:Y:S01]  /*20f0*/  FMUL R21, R0.reuse, R21 ;  /* 0x0000001500157220 */ /* 0x040fe20000400000 */
        /* <DEDUP_REMOVED lines=13> */
[----:B------:R-:W-:Y:S01]  /*21d0*/  SHF.R.S32.HI R19, RZ, 0x1f, R18 ;  /* 0x0000001fff137819 */ /* 0x000fe20000011412 */
[----:B------:R-:W-:-:S04]  /*21e0*/  IADD.64 R20, R12, 0x400 ;  /* 0x000004000c147835 */ /* 0x000fc800078e0200 */
[----:B------:R-:W-:-:S04]  /*21f0*/  IADD.64 R18, R18, UR12 ;  /* 0x0000000c12127c35 */ /* 0x000fc8000f8e0200 */
[----:B------:R-:W-:Y:S01]  /*2200*/  @P2 SEL R23, R23, 0x43e00000, P0 ;  /* 0x43e0000017172807 */ /* 0x000fe20000000000 */
[----:B------:R-:W-:Y:S01]  /*2210*/  @P3 SEL R22, R22, 0x43e00000, P1 ;  /* 0x43e0000016163807 */ /* 0x000fe20000800000 */
[----:B------:R-:W-:-:S04]  /*2220*/  IMAD.WIDE R24, R20, 0x2, R10 ;  /* 0x0000000214187825 */ /* 0x000fc800078e020a */
[----:B------:R-:W-:Y:S01]  /*2230*/  F2FP.SATFINITE.E4M3.F32.PACK_AB_MERGE_C R21, R22, R23, RZ ;  /* 0x000000171615723e */ /* 0x000fe200048070ff */
[----:B------:R-:W-:-:S04]  /*2240*/  IMAD.WIDE R22, R20, 0x2, R8 ;  /* 0x0000000214167825 */ /* 0x000fc800078e0208 */
[----:B------:R-:W-:Y:S01]  /*2250*/  IMAD.WIDE R26, R20, 0x2, R16 ;  /* 0x00000002141a7825 */ /* 0x000fe200078e0210 */
[----:B------:R0:W-:Y:S04]  /*2260*/  STG.E.U16 desc[UR10][R18.64], R21 ;  /* 0x0000001512007986 */ /* 0x0001e8000c10150a */
        /* <DEDUP_REMOVED lines=306> */
[----:B------:R-:W-:-:S06]  /*3590*/  IADD.64 R12, R12, 0x1200 ;  /* 0x000012000c0c7835 */ /* 0x000fcc00078e0200 */
[----:B------:R-:W-:-:S04]  /*35a0*/  IMAD.WIDE R8, R12, 0x2, R8 ;  /* 0x000000020c087825 */ /* 0x000fc800078e0208 */
[----:B------:R-:W-:-:S04]  /*35b0*/  IMAD.WIDE R10, R12, 0x2, R10 ;  /* 0x000000020c0a7825 */ /* 0x000fc800078e020a */
[----:B------:R-:W-:-:S04]  /*35c0*/  IMAD.WIDE R16, R12, 0x2, R16 ;  /* 0x000000020c107825 */ /* 0x000fc800078e0210 */
[--C-:B--2---:R-:W-:Y:S02]  /*35d0*/  HADD2.F32 R31, -RZ, R30.reuse.H0_H0 ;  /* 0x2000001eff1f7230 */ /* 0x104fe40000004100 */
[----:B------:R-:W-:Y:S02]  /*35e0*/  HADD2.F32 R30, -RZ, R30.H1_H1 ;  /* 0x3000001eff1e7230 */ /* 0x000fe40000004100 */
[--C-:B---3--:R-:W-:Y:S02]  /*35f0*/  HADD2.F32 R28, -RZ, R22.reuse.H0_H0 ;  /* 0x20000016ff1c7230 */ /* 0x108fe40000004100 */
[----:B0-----:R-:W-:Y:S02]  /*3600*/  HADD2.F32 R18, -RZ, R22.H1_H1 ;  /* 0x30000016ff127230 */ /* 0x001fe40000004100 */
[--C-:B----4-:R-:W-:Y:S02]  /*3610*/  HADD2.F32 R29, -RZ, R24.reuse.H0_H0 ;  /* 0x20000018ff1d7230 */ /* 0x110fe40000004100 */
[----:B------:R-:W-:-:S02]  /*3620*/  HADD2.F32 R19, -RZ, R24.H1_H1 ;  /* 0x30000018ff137230 */ /* 0x000fc40000004100 */
[--C-:B-----5:R-:W-:Y:S02]  /*3630*/  HADD2.F32 R21, -RZ, R26.reuse.H0_H0 ;  /* 0x2000001aff157230 */ /* 0x120fe40000004100 */
        /* <DEDUP_REMOVED lines=27> */
[----:B------:R-:W-:-:S05]  /*37f0*/  SHF.R.S32.HI R21, RZ, 0x1f, R20 ;  /* 0x0000001fff157819 */ /* 0x000fca0000011414 */
[----:B------:R-:W-:-:S04]  /*3800*/  IADD.64 R20, R20, UR12 ;  /* 0x0000000c14147c35 */ /* 0x000fc8000f8e0200 */
[----:B------:R-:W-:Y:S01]  /*3810*/  @P2 SEL R18, R18, 0x43e00000, P0 ;  /* 0x43e0000012122807 */ /* 0x000fe20000000000 */
[----:B------:R-:W-:-:S05]  /*3820*/  @P3 SEL R7, R7, 0x43e00000, P1 ;  /* 0x43e0000007073807 */ /* 0x000fca0000800000 */
[----:B------:R-:W-:-:S05]  /*3830*/  F2FP.SATFINITE.E4M3.F32.PACK_AB_MERGE_C R13, R7, R18, RZ ;  /* 0x00000012070d723e */ /* 0x000fca00048070ff */
[----:B------:R0:W-:Y:S04]  /*3840*/  STG.E.U16 desc[UR10][R20.64], R13 ;  /* 0x0000000d14007986 */ /* 0x0001e8000c10150a */
[----:B------:R-:W2:Y:S04]  /*3850*/  LDG.E.EF R8, desc[UR8][R8.64] ;  /* 0x0000000808087981 */ /* 0x000ea8000c0e1900 */
[----:B------:R-:W3:Y:S04]  /*3860*/  LDG.E.EF R10, desc[UR8][R10.64] ;  /* 0x000000080a0a7981 */ /* 0x000ee8000c0e1900 */
[----:B------:R-:W4:Y:S04]  /*3870*/  LDG.E.EL R14, desc[UR4][R14.64+0x2400] ;  /* 0x002400040e0e7981 */ /* 0x000f28000c2e1900 */
[----:B------:R-:W5:Y:S04]  /*3880*/  LDG.E.EF R16, desc[UR8][R16.64] ;  /* 0x0000000810107981 */ /* 0x000f68000c0e1900 */
[----:B------:R-:W5:Y:S04]  /*3890*/  LDG.E.EL R2, desc[UR4][R2.64+0x2400] ;  /* 0x0024000402027981 */ /* 0x000f68000c2e1900 */
[----:B------:R-:W5:Y:S01]  /*38a0*/  LDG.E.EL R4, desc[UR4][R4.64+0x2400] ;  /* 0x0024000404047981 */ /* 0x000f62000c2e1900 */
[----:B--2---:R-:W-:-:S02]  /*38b0*/  HADD2.F32 R7, -RZ, R8.H0_H0 ;  /* 0x20000008ff077230 */ /* 0x004fc40000004100 */
[----:B0-----:R-:W-:Y:S02]  /*38c0*/  HADD2.F32 R13, -RZ, R8.H1_H1 ;  /* 0x30000008ff0d7230 */ /* 0x001fe40000004100 */
[----:B---3--:R-:W-:Y:S02]  /*38d0*/  HADD2.F32 R18, -RZ, R10.H0_H0 ;  /* 0x2000000aff127230 */ /* 0x008fe40000004100 */
[----:B----4-:R-:W-:Y:S02]  /*38e0*/  HADD2.F32 R19, -RZ, R14.H0_H0 ;  /* 0x2000000eff137230 */ /* 0x010fe40000004100 */
[----:B------:R-:W-:Y:S02]  /*38f0*/  HADD2.F32 R8, -RZ, R10.H1_H1 ;  /* 0x3000000aff087230 */ /* 0x000fe40000004100 */
[----:B------:R-:W-:Y:S02]  /*3900*/  HADD2.F32 R9, -RZ, R14.H1_H1 ;  /* 0x3000000eff097230 */ /* 0x000fe40000004100 */
[----:B------:R-:W-:Y:S01]  /*3910*/  FFMA R18, R18, R19, R7 ;  /* 0x0000001312127223 */ /* 0x000fe20000000007 */
[----:B-----5:R-:W-:-:S02]  /*3920*/  HADD2.F32 R7, -RZ, R16.H0_H0 ;  /* 0x20000010ff077230 */ /* 0x020fc40000004100 */
[----:B------:R-:W-:Y:S02]  /*3930*/  HADD2.F32 R16, -RZ, R16.H1_H1 ;  /* 0x30000010ff107230 */ /* 0x000fe40000004100 */
[----:B------:R-:W-:Y:S01]  /*3940*/  FFMA R9, R8, R9, R13 ;  /* 0x0000000908097223 */ /* 0x000fe2000000000d */
[----:B------:R-:W-:-:S03]  /*3950*/  FADD R7, R7, R18 ;  /* 0x0000001207077221 */ /* 0x000fc60000000000 */
[----:B------:R-:W-:Y:S01]  /*3960*/  FADD R9, R16, R9 ;  /* 0x0000000910097221 */ /* 0x000fe20000000000 */
[--C-:B------:R-:W-:Y:S02]  /*3970*/  HADD2.F32 R3, -RZ, R2.reuse.H0_H0 ;  /* 0x20000002ff037230 */ /* 0x100fe40000004100 */
[C---:B------:R-:W-:Y:S01]  /*3980*/  FADD R7, -R6.reuse, R7 ;  /* 0x0000000706077221 */ /* 0x040fe20000000100 */
[----:B------:R-:W-:Y:S01]  /*3990*/  FADD R9, -R6, R9 ;  /* 0x0000000906097221 */ /* 0x000fe20000000100 */
[----:B------:R-:W-:Y:S02]  /*39a0*/  HADD2.F32 R2, -RZ, R2.H1_H1 ;  /* 0x30000002ff027230 */ /* 0x000fe40000004100 */
[C---:B------:R-:W-:Y:S01]  /*39b0*/  FMUL R7, R0.reuse, R7 ;  /* 0x0000000700077220 */ /* 0x040fe20000400000 */
[----:B------:R-:W-:Y:S01]  /*39c0*/  FMUL R9, R0, R9 ;  /* 0x0000000900097220 */ /* 0x000fe20000400000 */
[--C-:B------:R-:W-:Y:S02]  /*39d0*/  HADD2.F32 R0, -RZ, R4.reuse.H0_H0 ;  /* 0x20000004ff007230 */ /* 0x100fe40000004100 */
[----:B------:R-:W-:Y:S01]  /*39e0*/  FADD R3, R3, 1 ;  /* 0x3f80000003037421 */ /* 0x000fe20000000000 */
[----:B------:R-:W-:-:S02]  /*39f0*/  HADD2.F32 R4, -RZ, R4.H1_H1 ;  /* 0x30000004ff047230 */ /* 0x000fc40000004100 */
[----:B------:R-:W-:Y:S01]  /*3a00*/  FADD R2, R2, 1 ;  /* 0x3f80000002027421 */ /* 0x000fe20000000000 */
[----:B------:R-:W-:-:S03]  /*3a10*/  FFMA R0, R7, R3, R0 ;  /* 0x0000000307007223 */ /* 0x000fc60000000000 */
[----:B------:R-:W-:Y:S02]  /*3a20*/  FFMA R9, R9, R2, R4 ;  /* 0x0000000209097223 */ /* 0x000fe40000000004 */
[----:B------:R-:W-:-:S03]  /*3a30*/  FSETP.GT.AND P0, PT, R0, -448, PT ;  /* 0xc3e000000000780b */ /* 0x000fc60003f04000 */
[C---:B------:R-:W-:Y:S01]  /*3a40*/  FSETP.GT.AND P1, PT, R9.reuse, -448, PT ;  /* 0xc3e000000900780b */ /* 0x040fe20003f24000 */
[----:B------:R-:W-:Y:S01]  /*3a50*/  FSETP.NAN.AND P2, PT, R0, R0, PT ;  /* 0x000000000000720b */ /* 0x000fe20003f48000 */
[----:B------:R-:W-:-:S08]  /*3a60*/  FSETP.NAN.AND P3, PT, R9, R9, PT ;  /* 0x000000090900720b */ /* 0x000fd00003f68000 */
[----:B------:R-:W-:-:S03]  /*3a70*/  @!P0 FSEL R0, R0, -448, P2 ;  /* 0xc3e0000000008808 */ /* 0x000fc60001000000 */
[----:B------:R-:W-:Y:S02]  /*3a80*/  @!P1 FSEL R9, R9, -448, P3 ;  /* 0xc3e0000009099808 */ /* 0x000fe40001800000 */
[----:B------:R-:W-:-:S03]  /*3a90*/  FSETP.GEU.AND P2, PT, R0, 448, PT ;  /* 0x43e000000000780b */ /* 0x000fc60003f4e000 */
[C---:B------:R-:W-:Y:S01]  /*3aa0*/  FSETP.GEU.AND P3, PT, R9.reuse, 448, PT ;  /* 0x43e000000900780b */ /* 0x040fe20003f6e000 */
[----:B------:R-:W-:Y:S01]  /*3ab0*/  FSETP.NAN.AND P0, PT, R0, R0, PT ;  /* 0x000000000000720b */ /* 0x000fe20003f08000 */
[----:B------:R-:W-:Y:S01]  /*3ac0*/  FSETP.NAN.AND P1, PT, R9, R9, PT ;  /* 0x000000090900720b */ /* 0x000fe20003f28000 */
[----:B------:R-:W-:-:S07]  /*3ad0*/  SHF.R.S32.HI R13, RZ, 0x1f, R12 ;  /* 0x0000001fff0d7819 */ /* 0x000fce000001140c */
[----:B------:R-:W-:-:S03]  /*3ae0*/  @P2 SEL R0, R0, 0x43e00000, P0 ;  /* 0x43e0000000002807 */ /* 0x000fc60000000000 */
[----:B------:R-:W-:Y:S01]  /*3af0*/  @P3 SEL R9, R9, 0x43e00000, P1 ;  /* 0x43e0000009093807 */ /* 0x000fe20000800000 */
[----:B------:R-:W-:-:S04]  /*3b00*/  IADD.64 R12, R12, UR12 ;  /* 0x0000000c0c0c7c35 */ /* 0x000fc8000f8e0200 */
[----:B------:R-:W-:-:S05]  /*3b10*/  F2FP.SATFINITE.E4M3.F32.PACK_AB_MERGE_C R9, R9, R0, RZ ;  /* 0x000000000909723e */ /* 0x000fca00048070ff */
[----:B------:R-:W-:Y:S01]  /*3b20*/  STG.E.U16 desc[UR10][R12.64], R9 ;  /* 0x000000090c007986 */ /* 0x000fe2000c10150a */
[----:B------:R-:W-:Y:S05]  /*3b30*/  EXIT ;  /* 0x000000000000794d */ /* 0x000fea0003800000 */
.L_x_4:
[----:B------:R-:W-:-:S00]  /*3b40*/  BRA `(.L_x_4) ;  /* 0xfffffffc00fc7947 */ /* 0x000fc0000383ffff */
[----:B------:R-:W-:-:S00]  /*3b50*/  NOP ;  /* 0x0000000000007918 */ /* 0x000fc00000000000 */
        /* <DEDUP_REMOVED lines=10> */
.L_x_5:


//--------------------- .nv.global.init           --------------------------
	.section	.nv.global.init,"aw",@progbits
.nv.global.init:
	.type		_$_str,@object
	.size		_$_str,(.L_0 - _$_str)
_$_str:
        /*0000*/ 	.byte	0x5f, 0x5f, 0x43, 0x55, 0x44, 0x41, 0x5f, 0x46, 0x54, 0x5a, 0x00
.L_0:


//--------------------- .nv.shared.triton_red_fused__scaled_mm__to_copy_add_addcmul_native_layer_norm_ones_6 --------------------------
	.section	.nv.shared.triton_red_fused__scaled_mm__to_copy_add_addcmul_native_layer_norm_ones_6,"aw",@nobits
	.sectionflags	@""
	.align	16
	.zero		1024


//--------------------- .nv.shared.reserved.0     --------------------------
	.section	.nv.shared.reserved.0,"aw",@nobits
	.weak		__nv_reservedSMEM_offset_0_alias
	.size		__nv_reservedSMEM_offset_0_alias, 0, 64
	.other		__nv_reservedSMEM_offset_0_alias,@"STO_CUDA_RESERVED_SHARED STV_DEFAULT"
__nv_reservedSMEM_offset_0_alias:
	.zero		0
	.zero		64


//--------------------- .nv.constant0.triton_red_fused__scaled_mm__to_copy_add_addcmul_native_layer_norm_ones_6 --------------------------
	.section	.nv.constant0.triton_red_fused__scaled_mm__to_copy_add_addcmul_native_layer_norm_ones_6,"a",@progbits
	.sectionflags	@""
	.align	4
.nv.constant0.triton_red_fused__scaled_mm__to_copy_add_addcmul_native_layer_norm_ones_6:
	.zero		968


//--------------------- SYMBOLS --------------------------

	.type		.nv.reservedSmem.offset0,@object
	.size		.nv.reservedSmem.offset0,0x4
	.type		.nv.reservedSmem.cap,@object
	.size		.nv.reservedSmem.cap,0x4
